// auto-generated by cutlass_sweep.gemm — config: {"arch": "sm_90", "cluster_m": 1, "cluster_n": 1, "dtype": "e4m3", "stages": 3, "tile_k": 64, "tile_m": 256, "tile_n": 256}
#include "cutlass/cutlass.h"
#include "cutlass/gemm/collective/collective_builder.hpp"
#include "cutlass/gemm/device/gemm_universal_adapter.h"
#include "cutlass/gemm/kernel/gemm_universal.hpp"
#include "cutlass/epilogue/collective/collective_builder.hpp"

using ElemA = cutlass::float_e4m3_t;
using ElemB = cutlass::float_e4m3_t;
using ElemCD = cutlass::float_e4m3_t;
using Acc  = float;
using TileShape    = cute::Shape<cute::_256, cute::_256, cute::_64>;
using ClusterShape = cute::Shape<cute::_1, cute::_1, cute::_1>;

using CollectiveEpilogue = typename cutlass::epilogue::collective::CollectiveBuilder<
    cutlass::arch::Sm90, cutlass::arch::OpClassTensorOp,
    TileShape, ClusterShape,
    cutlass::epilogue::collective::EpilogueTileAuto,
    Acc, Acc,
    ElemCD, cutlass::layout::RowMajor, 128 / cutlass::sizeof_bits<ElemCD>::value,
    ElemCD, cutlass::layout::RowMajor, 128 / cutlass::sizeof_bits<ElemCD>::value,
    cutlass::epilogue::collective::EpilogueScheduleAuto
  >::CollectiveOp;

using CollectiveMainloop = typename cutlass::gemm::collective::CollectiveBuilder<
    cutlass::arch::Sm90, cutlass::arch::OpClassTensorOp,
    ElemA, cutlass::layout::RowMajor, 128 / cutlass::sizeof_bits<ElemA>::value,
    ElemB, cutlass::layout::ColumnMajor, 128 / cutlass::sizeof_bits<ElemB>::value,
    Acc,
    TileShape, ClusterShape,
    cutlass::gemm::collective::StageCount<3>,
    cutlass::gemm::collective::KernelScheduleAuto
  >::CollectiveOp;

using GemmKernel = cutlass::gemm::kernel::GemmUniversal<
    cute::Shape<int,int,int,int>,
    CollectiveMainloop,
    CollectiveEpilogue
>;
using Gemm = cutlass::gemm::device::GemmUniversalAdapter<GemmKernel>;

// Force the device kernel symbol into the cubin without needing a host main.
auto* _anchor = &cutlass::device_kernel<GemmKernel>;


// ===== COMPILED SASS (sm_90a) =====

	.target	sm_90a

	.elftype	@"ET_EXEC"


//--------------------- .note.nv.tkinfo           --------------------------
	.section	.note.nv.tkinfo,"",@"SHT_NOTE"
	.sectionflags	@"SHF_NOTE_NV_TKINFO"
	.tkinfo
        /*0018*/ 	.word	0x00000002
        /*0030*/ 	.string	""
        /*0030*/ 	.string	"ptxas"
        /*0030*/ 	.string	"Cuda compilation tools, release 13.0, V13.0.88"
        /*0030*/ 	.string	"Build cuda_13.0.r13.0/compiler.36424714_0"
        /*0030*/ 	.string	"-arch sm_90a -m 64 "



//--------------------- .note.nv.cuinfo           --------------------------
	.section	.note.nv.cuinfo,"",@"SHT_NOTE"
	.sectionflags	@"SHF_NOTE_NV_CUINFO"
        /*0018*/ 	.short	0x0002
        /*001a*/ 	.short	0x005a
        /*001c*/ 	.short	0x0082
	.zero		2


//--------------------- .nv.info                  --------------------------
	.section	.nv.info,"",@"SHT_CUDA_INFO"
	.align	4


	//----- nvinfo : EIATTR_REGCOUNT
	.align		4
        /*0000*/ 	.byte	0x04, 0x2f
        /*0002*/ 	.short	(.L_12 - .L_11)
	.align		4
.L_11:
        /*0004*/ 	.word	index@(_ZN7cutlass13device_kernelINS_4gemm6kernel13GemmUniversalIN4cute5tupleIJiiiiEEENS1_10collective13CollectiveMmaINS1_37MainloopSm90TmaGmmaWarpSpecializedFP8ILi3ENS5_IJNS4_1CILi1EEESB_SB_EEENS1_35KernelTmaWarpSpecializedCooperativeEEENS5_IJNSA_ILi256EEESF_NSA_ILi64EEEEEENS_12float_e4m3_tENS5_IJlSB_lEEESI_SJ_NS4_8TiledMMAINS4_8MMA_AtomIJNS4_4SM904GMMA31MMA_64x256x32_F32E4M3E4M3_SS_TNILNSN_7ScaleInE1ELSP_1EEEEEENS4_6LayoutINS5_IJNSA_ILi2EEESB_SB_EEENS5_IJSB_NSA_ILi0EEESV_EEEEENS5_IJNS4_10UnderscoreESY_SY_EEEEENS4_13SM90_TMA_LOADENS4_14ComposedLayoutINS4_7SwizzleILi2ELi4ELi3EEENS4_18smem_ptr_flag_bitsILi8EEENSS_INS5_IJNSA_ILi8EEESG_EEENS5_IJSG_SB_EEEEEEEvNS4_8identityES11_S1B_vS1C_EENS_8epilogue10collective6detail29Sm90TmaWarpSpecializedAdapterINS1F_15DefaultEpilogueISI_SJ_SJ_NS1E_6thread17LinearCombinationISI_Li1EffLNS1J_9ScaleType4KindE0ELNS_15FloatRoundStyleE2ESI_EENS1_15EpilogueDefaultEEEEEvvEEEEvNT_6ParamsE)
        /*0008*/ 	.word	0x000000a8


	//----- nvinfo : EIATTR_FRAME_SIZE
	.align		4
.L_12:
        /*000c*/ 	.byte	0x04, 0x11
        /*000e*/ 	.short	(.L_14 - .L_13)
	.align		4
.L_13:
        /*0010*/ 	.word	index@(_ZN7cutlass13device_kernelINS_4gemm6kernel13GemmUniversalIN4cute5tupleIJiiiiEEENS1_10collective13CollectiveMmaINS1_37MainloopSm90TmaGmmaWarpSpecializedFP8ILi3ENS5_IJNS4_1CILi1EEESB_SB_EEENS1_35KernelTmaWarpSpecializedCooperativeEEENS5_IJNSA_ILi256EEESF_NSA_ILi64EEEEEENS_12float_e4m3_tENS5_IJlSB_lEEESI_SJ_NS4_8TiledMMAINS4_8MMA_AtomIJNS4_4SM904GMMA31MMA_64x256x32_F32E4M3E4M3_SS_TNILNSN_7ScaleInE1ELSP_1EEEEEENS4_6LayoutINS5_IJNSA_ILi2EEESB_SB_EEENS5_IJSB_NSA_ILi0EEESV_EEEEENS5_IJNS4_10UnderscoreESY_SY_EEEEENS4_13SM90_TMA_LOADENS4_14ComposedLayoutINS4_7SwizzleILi2ELi4ELi3EEENS4_18smem_ptr_flag_bitsILi8EEENSS_INS5_IJNSA_ILi8EEESG_EEENS5_IJSG_SB_EEEEEEEvNS4_8identityES11_S1B_vS1C_EENS_8epilogue10collective6detail29Sm90TmaWarpSpecializedAdapterINS1F_15DefaultEpilogueISI_SJ_SJ_NS1E_6thread17LinearCombinationISI_Li1EffLNS1J_9ScaleType4KindE0ELNS_15FloatRoundStyleE2ESI_EENS1_15EpilogueDefaultEEEEEvvEEEEvNT_6ParamsE)
        /*0014*/ 	.word	0x00000870


	//----- nvinfo : EIATTR_MIN_STACK_SIZE
	.align		4
.L_14:
        /*0018*/ 	.byte	0x04, 0x12
        /*001a*/ 	.short	(.L_16 - .L_15)
	.align		4
.L_15:
        /*001c*/ 	.word	index@(_ZN7cutlass13device_kernelINS_4gemm6kernel13GemmUniversalIN4cute5tupleIJiiiiEEENS1_10collective13CollectiveMmaINS1_37MainloopSm90TmaGmmaWarpSpecializedFP8ILi3ENS5_IJNS4_1CILi1EEESB_SB_EEENS1_35KernelTmaWarpSpecializedCooperativeEEENS5_IJNSA_ILi256EEESF_NSA_ILi64EEEEEENS_12float_e4m3_tENS5_IJlSB_lEEESI_SJ_NS4_8TiledMMAINS4_8MMA_AtomIJNS4_4SM904GMMA31MMA_64x256x32_F32E4M3E4M3_SS_TNILNSN_7ScaleInE1ELSP_1EEEEEENS4_6LayoutINS5_IJNSA_ILi2EEESB_SB_EEENS5_IJSB_NSA_ILi0EEESV_EEEEENS5_IJNS4_10UnderscoreESY_SY_EEEEENS4_13SM90_TMA_LOADENS4_14ComposedLayoutINS4_7SwizzleILi2ELi4ELi3EEENS4_18smem_ptr_flag_bitsILi8EEENSS_INS5_IJNSA_ILi8EEESG_EEENS5_IJSG_SB_EEEEEEEvNS4_8identityES11_S1B_vS1C_EENS_8epilogue10collective6detail29Sm90TmaWarpSpecializedAdapterINS1F_15DefaultEpilogueISI_SJ_SJ_NS1E_6thread17LinearCombinationISI_Li1EffLNS1J_9ScaleType4KindE0ELNS_15FloatRoundStyleE2ESI_EENS1_15EpilogueDefaultEEEEEvvEEEEvNT_6ParamsE)
        /*0020*/ 	.word	0x00000870
.L_16:


//--------------------- .nv.compat                --------------------------
	.section	.nv.compat,"",@"SHT_CUDA_COMPAT_INFO"
	.align	4
        /*0000*/ 	.byte	0x02, 0x09, 0x01, 0x00, 0x02, 0x02, 0x04, 0x00, 0x02, 0x05, 0x05, 0x00, 0x03, 0x07, 0x01, 0x01
        /*0010*/ 	.byte	0x02, 0x03, 0x01, 0x00, 0x02, 0x06, 0x01, 0x00, 0x04, 0x0b, 0x08, 0x00, 0x00, 0x00, 0x00, 0x00
        /*0020*/ 	.byte	0x00, 0x00, 0x00, 0x00


//--------------------- .nv.info._ZN7cutlass13device_kernelINS_4gemm6kernel13GemmUniversalIN4cute5tupleIJiiiiEEENS1_10collective13CollectiveMmaINS1_37MainloopSm90TmaGmmaWarpSpecializedFP8ILi3ENS5_IJNS4_1CILi1EEESB_SB_EEENS1_35KernelTmaWarpSpecializedCooperativeEEENS5_IJNSA_ILi256EEESF_NSA_ILi64EEEEEENS_12float_e4m3_tENS5_IJlSB_lEEESI_SJ_NS4_8TiledMMAINS4_8MMA_AtomIJNS4_4SM904GMMA31MMA_64x256x32_F32E4M3E4M3_SS_TNILNSN_7ScaleInE1ELSP_1EEEEEENS4_6LayoutINS5_IJNSA_ILi2EEESB_SB_EEENS5_IJSB_NSA_ILi0EEESV_EEEEENS5_IJNS4_10UnderscoreESY_SY_EEEEENS4_13SM90_TMA_LOADENS4_14ComposedLayoutINS4_7SwizzleILi2ELi4ELi3EEENS4_18smem_ptr_flag_bitsILi8EEENSS_INS5_IJNSA_ILi8EEESG_EEENS5_IJSG_SB_EEEEEEEvNS4_8identityES11_S1B_vS1C_EENS_8epilogue10collective6detail29Sm90TmaWarpSpecializedAdapterINS1F_15DefaultEpilogueISI_SJ_SJ_NS1E_6thread17LinearCombinationISI_Li1EffLNS1J_9ScaleType4KindE0ELNS_15FloatRoundStyleE2ESI_EENS1_15EpilogueDefaultEEEEEvvEEEEvNT_6ParamsE --------------------------
	.section	.nv.info._ZN7cutlass13device_kernelINS_4gemm6kernel13GemmUniversalIN4cute5tupleIJiiiiEEENS1_10collective13CollectiveMmaINS1_37MainloopSm90TmaGmmaWarpSpecializedFP8ILi3ENS5_IJNS4_1CILi1EEESB_SB_EEENS1_35KernelTmaWarpSpecializedCooperativeEEENS5_IJNSA_ILi256EEESF_NSA_ILi64EEEEEENS_12float_e4m3_tENS5_IJlSB_lEEESI_SJ_NS4_8TiledMMAINS4_8MMA_AtomIJNS4_4SM904GMMA31MMA_64x256x32_F32E4M3E4M3_SS_TNILNSN_7ScaleInE1ELSP_1EEEEEENS4_6LayoutINS5_IJNSA_ILi2EEESB_SB_EEENS5_IJSB_NSA_ILi0EEESV_EEEEENS5_IJNS4_10UnderscoreESY_SY_EEEEENS4_13SM90_TMA_LOADENS4_14ComposedLayoutINS4_7SwizzleILi2ELi4ELi3EEENS4_18smem_ptr_flag_bitsILi8EEENSS_INS5_IJNSA_ILi8EEESG_EEENS5_IJSG_SB_EEEEEEEvNS4_8identityES11_S1B_vS1C_EENS_8epilogue10collective6detail29Sm90TmaWarpSpecializedAdapterINS1F_15DefaultEpilogueISI_SJ_SJ_NS1E_6thread17LinearCombinationISI_Li1EffLNS1J_9ScaleType4KindE0ELNS_15FloatRoundStyleE2ESI_EENS1_15EpilogueDefaultEEEEEvvEEEEvNT_6ParamsE,"",@"SHT_CUDA_INFO"
	.sectionflags	@""
	.align	4


	//----- nvinfo : EIATTR_CUDA_API_VERSION
	.align		4
        /*0000*/ 	.byte	0x04, 0x37
        /*0002*/ 	.short	(.L_18 - .L_17)
.L_17:
        /*0004*/ 	.word	0x00000082


	//----- nvinfo : EIATTR_KPARAM_INFO
	.align		4
.L_18:
        /*0008*/ 	.byte	0x04, 0x17
        /*000a*/ 	.short	(.L_20 - .L_19)
.L_19:
        /*000c*/ 	.word	0x00000000
        /*0010*/ 	.short	0x0000
        /*0012*/ 	.short	0x0070
        /*0014*/ 	.byte	0x00, 0xf0, 0x01, 0x10


	//----- nvinfo : EIATTR_SPARSE_MMA_MASK
	.align		4
.L_20:
        /*0018*/ 	.byte	0x03, 0x50
        /*001a*/ 	.short	0x0000


	//----- nvinfo : EIATTR_MAXREG_COUNT
	.align		4
        /*001c*/ 	.byte	0x03, 0x1b
        /*001e*/ 	.short	0x00a8


	//----- nvinfo : EIATTR_NUM_BARRIERS
	.align		4
        /*0020*/ 	.byte	0x02, 0x4c
        /*0022*/ 	.byte	0x01
	.zero		1


	//----- nvinfo : EIATTR_ANNOTATIONS
	.align		4
        /*0024*/ 	.byte	0x04, 0x55
        /*0026*/ 	.short	(.L_22 - .L_21)


	//   ....[0]....
.L_21:
        /*0028*/ 	.word	0x00000001
        /*002c*/ 	.byte	0x70, 0x05, 0x00, 0x00, 0x01, 0x00, 0x00, 0x00, 0x90, 0x05, 0x00, 0x00, 0x01, 0x00, 0x00, 0x00
        /* <DEDUP_REMOVED lines=1579> */
        /*62ec*/ 	.byte	0x90, 0x50, 0x02, 0x00


	//----- nvinfo : EIATTR_MERCURY_ISA_VERSION
	.align		4
.L_22:
        /*62f0*/ 	.byte	0x03, 0x5f
        /*62f2*/ 	.short	0x0101


	//----- nvinfo : EIATTR_INT_WARP_WIDE_INSTR_OFFSETS
	.align		4
        /*62f4*/ 	.byte	0x04, 0x31
        /*62f6*/ 	.short	(.L_24 - .L_23)


	//   ....[0]....
.L_23:
        /*62f8*/ 	.word	0x00000460


	//   ....[1]....
        /*62fc*/ 	.word	0x00000480


	//   ....[2]....
        /*6300*/ 	.word	0x00000580


	//----- nvinfo : EIATTR_COOP_GROUP_MASK_REGIDS
	.align		4
.L_24:
        /*6304*/ 	.byte	0x04, 0x29
        /*6306*/ 	.short	(.L_26 - .L_25)


	//   ....[0]....
.L_25:
        /*6308*/ 	.word	0xffffffff


	//   ....[1]....
        /*630c*/ 	.word	0xffffffff


	//   ....[2]....
        /*6310*/ 	.word	0xffffffff


	//   ....[3]....
        /*6314*/ 	.word	0xffffffff


	//   ....[4]....
        /*6318*/ 	.word	0xffffffff


	//----- nvinfo : EIATTR_COOP_GROUP_INSTR_OFFSETS
	.align		4
.L_26:
        /*631c*/ 	.byte	0x04, 0x28
        /*631e*/ 	.short	(.L_28 - .L_27)


	//   ....[0]....
.L_27:
        /*6320*/ 	.word	0x00000070


	//   ....[1]....
        /*6324*/ 	.word	0x00000080


	//   ....[2]....
        /*6328*/ 	.word	0x000001a0


	//   ....[3]....
        /*632c*/ 	.word	0x000003a0


	//   ....[4]....
        /*6330*/ 	.word	0x00002690


	//----- nvinfo : EIATTR_REG_RECONFIG
	.align		4
.L_28:
        /*6334*/ 	.byte	0x01, 0x54
	.zero		2


	//----- nvinfo : EIATTR_MBARRIER_INSTR_OFFSETS
	.align		4
        /*6338*/ 	.byte	0x04, 0x39
        /*633a*/ 	.short	(.L_30 - .L_29)


	//   ....[0]....
.L_29:
        /*633c*/ 	.word	0x00000320
        /*6340*/ 	.word	0x000000ff
        /*6344*/ 	.word	0x00000000
        /*6348*/ 	.short	0x0100
        /*634a*/ 	.byte	0x09
	.zero		1


	//   ....[1]....
        /*634c*/ 	.word	0x00000330
        /*6350*/ 	.word	0x000000ff
        /*6354*/ 	.word	0x00000018
        /*6358*/ 	.short	0x0100
        /*635a*/ 	.byte	0x09
	.zero		1


	//   ....[2]....
        /*635c*/ 	.word	0x00000340
        /*6360*/ 	.word	0x000000ff
        /*6364*/ 	.word	0x00000008
        /*6368*/ 	.short	0x0100
        /*636a*/ 	.byte	0x09
	.zero		1


	//   ....[3]....
        /*636c*/ 	.word	0x00000350
        /*6370*/ 	.word	0x000000ff
        /*6374*/ 	.word	0x00000020
        /*6378*/ 	.short	0x0100
        /*637a*/ 	.byte	0x09
	.zero		1


	//   ....[4]....
        /*637c*/ 	.word	0x00000360
        /*6380*/ 	.word	0x000000ff
        /*6384*/ 	.word	0x00000010
        /*6388*/ 	.short	0x0100
        /*638a*/ 	.byte	0x09
	.zero		1


	//   ....[5]....
        /*638c*/ 	.word	0x00000370
        /*6390*/ 	.word	0x000000ff
        /*6394*/ 	.word	0x00000028
        /*6398*/ 	.short	0x0100
        /*639a*/ 	.byte	0x09
	.zero		1


	//   ....[6]....
        /*639c*/ 	.word	0x000005b0
        /*63a0*/ 	.word	0x000000ff
        /*63a4*/ 	.word	0x00000040
        /*63a8*/ 	.short	0x0100
        /*63aa*/ 	.byte	0x06
	.zero		1


	//   ....[7]....
        /*63ac*/ 	.word	0x000005c0
        /*63b0*/ 	.word	0x000000ff
        /*63b4*/ 	.word	0x00000048
        /*63b8*/ 	.short	0x0100
        /*63ba*/ 	.byte	0x06
	.zero		1


	//   ....[8]....
        /*63bc*/ 	.word	0x00002aa0
        /*63c0*/ 	.word	0x000000ff
        /*63c4*/ 	.word	0x00000000
        /*63c8*/ 	.short	0x010a
        /*63ca*/ 	.byte	0x06
	.zero		1


	//   ....[9]....
        /*63cc*/ 	.word	0x00002ae0
        /*63d0*/ 	.word	0x000000ff
        /*63d4*/ 	.word	0x00000000
        /*63d8*/ 	.short	0x010a
        /*63da*/ 	.byte	0x06
	.zero		1


	//   ....[10]....
        /*63dc*/ 	.word	0x00006e50
        /*63e0*/ 	.word	0x000000ff
        /*63e4*/ 	.word	0x00000000
        /*63e8*/ 	.short	0x010a
        /*63ea*/ 	.byte	0x10
	.zero		1


	//   ....[11]....
        /*63ec*/ 	.word	0x00006e90
        /*63f0*/ 	.word	0x000000ff
        /*63f4*/ 	.word	0x00000000
        /*63f8*/ 	.short	0x010a
        /*63fa*/ 	.byte	0x10
	.zero		1


	//   ....[12]....
        /*63fc*/ 	.word	0x0000cdd0
        /*6400*/ 	.word	0x000000ff
        /*6404*/ 	.word	0x00000000
        /*6408*/ 	.short	0x0101
        /*640a*/ 	.byte	0x08
	.zero		1


	//   ....[13]....
        /*640c*/ 	.word	0x00010870
        /*6410*/ 	.word	0x000000ff
        /*6414*/ 	.word	0x00000000
        /*6418*/ 	.short	0x0101
        /*641a*/ 	.byte	0x08
	.zero		1


	//   ....[14]....
        /*641c*/ 	.word	0x00024380
        /*6420*/ 	.word	0x00000010
        /*6424*/ 	.word	0x00000018
        /*6428*/ 	.short	0x010a
        /*642a*/ 	.byte	0x3f
	.zero		1


	//   ....[15]....
        /*642c*/ 	.word	0x000246b0
        /*6430*/ 	.word	0x00000002
        /*6434*/ 	.word	0x00000048
        /*6438*/ 	.short	0x0101
        /*643a*/ 	.byte	0x3f
	.zero		1


	//   ....[16]....
        /*643c*/ 	.word	0x00024e60
        /*6440*/ 	.word	0x00000003
        /*6444*/ 	.word	0x00000000
        /*6448*/ 	.short	0x010a
        /*644a*/ 	.byte	0x3f
	.zero		1


	//   ....[17]....
        /*644c*/ 	.word	0x00024ef0
        /*6450*/ 	.word	0x00000003
        /*6454*/ 	.word	0x00000000
        /*6458*/ 	.short	0x010a
        /*645a*/ 	.byte	0x3f
	.zero		1


	//   ....[18]....
        /*645c*/ 	.word	0x00024f80
        /*6460*/ 	.word	0x00000003
        /*6464*/ 	.word	0x00000000
        /*6468*/ 	.short	0x010a
        /*646a*/ 	.byte	0x3f
	.zero		1


	//   ....[19]....
        /*646c*/ 	.word	0x00024ff0
        /*6470*/ 	.word	0x00000003
        /*6474*/ 	.word	0x00000000
        /*6478*/ 	.short	0x010a
        /*647a*/ 	.byte	0x3f
	.zero		1


	//   ....[20]....
        /*647c*/ 	.word	0x00025060
        /*6480*/ 	.word	0x00000000
        /*6484*/ 	.word	0x00000000
        /*6488*/ 	.short	0x010a
        /*648a*/ 	.byte	0x3f
	.zero		1


	//   ....[21]....
        /*648c*/ 	.word	0x00025140
        /*6490*/ 	.word	0x00000010
        /*6494*/ 	.word	0x00000018
        /*6498*/ 	.short	0x010a
        /*649a*/ 	.byte	0x3f
	.zero		1


	//   ....[22]....
        /*649c*/ 	.word	0x00025220
        /*64a0*/ 	.word	0x00000003
        /*64a4*/ 	.word	0x00000000
        /*64a8*/ 	.short	0x010a
        /*64aa*/ 	.byte	0x3f
	.zero		1


	//   ....[23]....
        /*64ac*/ 	.word	0x00025270
        /*64b0*/ 	.word	0x00000003
        /*64b4*/ 	.word	0x00000000
        /*64b8*/ 	.short	0x010a
        /*64ba*/ 	.byte	0x3f
	.zero		1


	//----- nvinfo : EIATTR_NUM_MBARRIERS
	.align		4
.L_30:
        /*64bc*/ 	.byte	0x03, 0x38
        /*64be*/ 	.short	0x0008


	//----- nvinfo : EIATTR_EXIT_INSTR_OFFSETS
	.align		4
        /*64c0*/ 	.byte	0x04, 0x1c
        /*64c2*/ 	.short	(.L_32 - .L_31)


	//   ....[0]....
.L_31:
        /*64c4*/ 	.word	0x00000620


	//   ....[1]....
        /*64c8*/ 	.word	0x00000f80


	//   ....[2]....
        /*64cc*/ 	.word	0x000239b0


	//   ....[3]....
        /*64d0*/ 	.word	0x00024010


	//   ....[4]....
        /*64d4*/ 	.word	0x00024fd0


	//----- nvinfo : EIATTR_MAX_THREADS
	.align		4
.L_32:
        /*64d8*/ 	.byte	0x04, 0x05
        /*64da*/ 	.short	(.L_34 - .L_33)
.L_33:
        /*64dc*/ 	.word	0x00000180
        /*64e0*/ 	.word	0x00000001
        /*64e4*/ 	.word	0x00000001


	//----- nvinfo : EIATTR_CRS_STACK_SIZE
	.align		4
.L_34:
        /*64e8*/ 	.byte	0x04, 0x1e
        /*64ea*/ 	.short	(.L_36 - .L_35)
.L_35:
        /*64ec*/ 	.word	0x00000000


	//----- nvinfo : EIATTR_CBANK_PARAM_SIZE
	.align		4
.L_36:
        /*64f0*/ 	.byte	0x03, 0x19
        /*64f2*/ 	.short	0x0470


	//----- nvinfo : EIATTR_PARAM_CBANK
	.align		4
        /*64f4*/ 	.byte	0x04, 0x0a
        /*64f6*/ 	.short	(.L_38 - .L_37)
	.align		4
.L_37:
        /*64f8*/ 	.word	index@(.nv.constant0._ZN7cutlass13device_kernelINS_4gemm6kernel13GemmUniversalIN4cute5tupleIJiiiiEEENS1_10collective13CollectiveMmaINS1_37MainloopSm90TmaGmmaWarpSpecializedFP8ILi3ENS5_IJNS4_1CILi1EEESB_SB_EEENS1_35KernelTmaWarpSpecializedCooperativeEEENS5_IJNSA_ILi256EEESF_NSA_ILi64EEEEEENS_12float_e4m3_tENS5_IJlSB_lEEESI_SJ_NS4_8TiledMMAINS4_8MMA_AtomIJNS4_4SM904GMMA31MMA_64x256x32_F32E4M3E4M3_SS_TNILNSN_7ScaleInE1ELSP_1EEEEEENS4_6LayoutINS5_IJNSA_ILi2EEESB_SB_EEENS5_IJSB_NSA_ILi0EEESV_EEEEENS5_IJNS4_10UnderscoreESY_SY_EEEEENS4_13SM90_TMA_LOADENS4_14ComposedLayoutINS4_7SwizzleILi2ELi4ELi3EEENS4_18smem_ptr_flag_bitsILi8EEENSS_INS5_IJNSA_ILi8EEESG_EEENS5_IJSG_SB_EEEEEEEvNS4_8identityES11_S1B_vS1C_EENS_8epilogue10collective6detail29Sm90TmaWarpSpecializedAdapterINS1F_15DefaultEpilogueISI_SJ_SJ_NS1E_6thread17LinearCombinationISI_Li1EffLNS1J_9ScaleType4KindE0ELNS_15FloatRoundStyleE2ESI_EENS1_15EpilogueDefaultEEEEEvvEEEEvNT_6ParamsE)
        /*64fc*/ 	.short	0x0210
        /*64fe*/ 	.short	0x0470


	//----- nvinfo : EIATTR_SW_WAR
	.align		4
.L_38:
        /*6500*/ 	.byte	0x04, 0x36
        /*6502*/ 	.short	(.L_40 - .L_39)
.L_39:
        /*6504*/ 	.word	0x00000008
.L_40:


//--------------------- .nv.callgraph             --------------------------
	.section	.nv.callgraph,"",@"SHT_CUDA_CALLGRAPH"
	.align	4
	.sectionentsize	8
	.align		4
        /*0000*/ 	.word	0x00000000
	.align		4
        /*0004*/ 	.word	0xffffffff
	.align		4
        /*0008*/ 	.word	0x00000000
	.align		4
        /*000c*/ 	.word	0xfffffffe
	.align		4
        /*0010*/ 	.word	0x00000000
	.align		4
        /*0014*/ 	.word	0xfffffffd
	.align		4
        /*0018*/ 	.word	0x00000000
	.align		4
        /*001c*/ 	.word	0xfffffffc


//--------------------- .nv.constant4             --------------------------
	.section	.nv.constant4,"a",@progbits
	.align	8
	.align		8
.nv.constant4:
        /*0000*/ 	.dword	_ZN39_INTERNAL_b076815c_4_k_cu_b816479b_42484cuda3std3__45__cpo5beginE
	.align		8
        /*0008*/ 	.dword	_ZN39_INTERNAL_b076815c_4_k_cu_b816479b_42484cuda3std3__45__cpo3endE
	.align		8
        /*0010*/ 	.dword	_ZN39_INTERNAL_b076815c_4_k_cu_b816479b_42484cuda3std3__45__cpo6cbeginE
	.align		8
        /*0018*/ 	.dword	_ZN39_INTERNAL_b076815c_4_k_cu_b816479b_42484cuda3std3__45__cpo4cendE
	.align		8
        /*0020*/ 	.dword	_ZN39_INTERNAL_b076815c_4_k_cu_b816479b_42484cuda3std3__441_GLOBAL__N__b076815c_4_k_cu_b816479b_42486ignoreE
	.align		8
        /*0028*/ 	.dword	_ZN39_INTERNAL_b076815c_4_k_cu_b816479b_42484cuda3std3__419piecewise_constructE
	.align		8
        /*0030*/ 	.dword	_ZN39_INTERNAL_b076815c_4_k_cu_b816479b_42484cuda3std3__48in_placeE
	.align		8
        /*0038*/ 	.dword	_ZN39_INTERNAL_b076815c_4_k_cu_b816479b_42484cuda3std6ranges3__45__cpo4swapE
	.align		8
        /*0040*/ 	.dword	_ZN39_INTERNAL_b076815c_4_k_cu_b816479b_42484cuda3std6ranges3__45__cpo9iter_moveE
	.align		8
        /*0048*/ 	.dword	_ZN39_INTERNAL_b076815c_4_k_cu_b816479b_42484cute7productE
	.align		8
        /*0050*/ 	.dword	_ZN39_INTERNAL_b076815c_4_k_cu_b816479b_42484cute1_E


//--------------------- .text._ZN7cutlass13device_kernelINS_4gemm6kernel13GemmUniversalIN4cute5tupleIJiiiiEEENS1_10collective13CollectiveMmaINS1_37MainloopSm90TmaGmmaWarpSpecializedFP8ILi3ENS5_IJNS4_1CILi1EEESB_SB_EEENS1_35KernelTmaWarpSpecializedCooperativeEEENS5_IJNSA_ILi256EEESF_NSA_ILi64EEEEEENS_12float_e4m3_tENS5_IJlSB_lEEESI_SJ_NS4_8TiledMMAINS4_8MMA_AtomIJNS4_4SM904GMMA31MMA_64x256x32_F32E4M3E4M3_SS_TNILNSN_7ScaleInE1ELSP_1EEEEEENS4_6LayoutINS5_IJNSA_ILi2EEESB_SB_EEENS5_IJSB_NSA_ILi0EEESV_EEEEENS5_IJNS4_10UnderscoreESY_SY_EEEEENS4_13SM90_TMA_LOADENS4_14ComposedLayoutINS4_7SwizzleILi2ELi4ELi3EEENS4_18smem_ptr_flag_bitsILi8EEENSS_INS5_IJNSA_ILi8EEESG_EEENS5_IJSG_SB_EEEEEEEvNS4_8identityES11_S1B_vS1C_EENS_8epilogue10collective6detail29Sm90TmaWarpSpecializedAdapterINS1F_15DefaultEpilogueISI_SJ_SJ_NS1E_6thread17LinearCombinationISI_Li1EffLNS1J_9ScaleType4KindE0ELNS_15FloatRoundStyleE2ESI_EENS1_15EpilogueDefaultEEEEEvvEEEEvNT_6ParamsE --------------------------
	.section	.text._ZN7cutlass13device_kernelINS_4gemm6kernel13GemmUniversalIN4cute5tupleIJiiiiEEENS1_10collective13CollectiveMmaINS1_37MainloopSm90TmaGmmaWarpSpecializedFP8ILi3ENS5_IJNS4_1CILi1EEESB_SB_EEENS1_35KernelTmaWarpSpecializedCooperativeEEENS5_IJNSA_ILi256EEESF_NSA_ILi64EEEEEENS_12float_e4m3_tENS5_IJlSB_lEEESI_SJ_NS4_8TiledMMAINS4_8MMA_AtomIJNS4_4SM904GMMA31MMA_64x256x32_F32E4M3E4M3_SS_TNILNSN_7ScaleInE1ELSP_1EEEEEENS4_6LayoutINS5_IJNSA_ILi2EEESB_SB_EEENS5_IJSB_NSA_ILi0EEESV_EEEEENS5_IJNS4_10UnderscoreESY_SY_EEEEENS4_13SM90_TMA_LOADENS4_14ComposedLayoutINS4_7SwizzleILi2ELi4ELi3EEENS4_18smem_ptr_flag_bitsILi8EEENSS_INS5_IJNSA_ILi8EEESG_EEENS5_IJSG_SB_EEEEEEEvNS4_8identityES11_S1B_vS1C_EENS_8epilogue10collective6detail29Sm90TmaWarpSpecializedAdapterINS1F_15DefaultEpilogueISI_SJ_SJ_NS1E_6thread17LinearCombinationISI_Li1EffLNS1J_9ScaleType4KindE0ELNS_15FloatRoundStyleE2ESI_EENS1_15EpilogueDefaultEEEEEvvEEEEvNT_6ParamsE,"ax",@progbits
	.align	128
.text._ZN7cutlass13device_kernelINS_4gemm6kernel13GemmUniversalIN4cute5tupleIJiiiiEEENS1_10collective13CollectiveMmaINS1_37MainloopSm90TmaGmmaWarpSpecializedFP8ILi3ENS5_IJNS4_1CILi1EEESB_SB_EEENS1_35KernelTmaWarpSpecializedCooperativeEEENS5_IJNSA_ILi256EEESF_NSA_ILi64EEEEEENS_12float_e4m3_tENS5_IJlSB_lEEESI_SJ_NS4_8TiledMMAINS4_8MMA_AtomIJNS4_4SM904GMMA31MMA_64x256x32_F32E4M3E4M3_SS_TNILNSN_7ScaleInE1ELSP_1EEEEEENS4_6LayoutINS5_IJNSA_ILi2EEESB_SB_EEENS5_IJSB_NSA_ILi0EEESV_EEEEENS5_IJNS4_10UnderscoreESY_SY_EEEEENS4_13SM90_TMA_LOADENS4_14ComposedLayoutINS4_7SwizzleILi2ELi4ELi3EEENS4_18smem_ptr_flag_bitsILi8EEENSS_INS5_IJNSA_ILi8EEESG_EEENS5_IJSG_SB_EEEEEEEvNS4_8identityES11_S1B_vS1C_EENS_8epilogue10collective6detail29Sm90TmaWarpSpecializedAdapterINS1F_15DefaultEpilogueISI_SJ_SJ_NS1E_6thread17LinearCombinationISI_Li1EffLNS1J_9ScaleType4KindE0ELNS_15FloatRoundStyleE2ESI_EENS1_15EpilogueDefaultEEEEEvvEEEEvNT_6ParamsE:
        .type           _ZN7cutlass13device_kernelINS_4gemm6kernel13GemmUniversalIN4cute5tupleIJiiiiEEENS1_10collective13CollectiveMmaINS1_37MainloopSm90TmaGmmaWarpSpecializedFP8ILi3ENS5_IJNS4_1CILi1EEESB_SB_EEENS1_35KernelTmaWarpSpecializedCooperativeEEENS5_IJNSA_ILi256EEESF_NSA_ILi64EEEEEENS_12float_e4m3_tENS5_IJlSB_lEEESI_SJ_NS4_8TiledMMAINS4_8MMA_AtomIJNS4_4SM904GMMA31MMA_64x256x32_F32E4M3E4M3_SS_TNILNSN_7ScaleInE1ELSP_1EEEEEENS4_6LayoutINS5_IJNSA_ILi2EEESB_SB_EEENS5_IJSB_NSA_ILi0EEESV_EEEEENS5_IJNS4_10UnderscoreESY_SY_EEEEENS4_13SM90_TMA_LOADENS4_14ComposedLayoutINS4_7SwizzleILi2ELi4ELi3EEENS4_18smem_ptr_flag_bitsILi8EEENSS_INS5_IJNSA_ILi8EEESG_EEENS5_IJSG_SB_EEEEEEEvNS4_8identityES11_S1B_vS1C_EENS_8epilogue10collective6detail29Sm90TmaWarpSpecializedAdapterINS1F_15DefaultEpilogueISI_SJ_SJ_NS1E_6thread17LinearCombinationISI_Li1EffLNS1J_9ScaleType4KindE0ELNS_15FloatRoundStyleE2ESI_EENS1_15EpilogueDefaultEEEEEvvEEEEvNT_6ParamsE,@function
        .size           _ZN7cutlass13device_kernelINS_4gemm6kernel13GemmUniversalIN4cute5tupleIJiiiiEEENS1_10collective13CollectiveMmaINS1_37MainloopSm90TmaGmmaWarpSpecializedFP8ILi3ENS5_IJNS4_1CILi1EEESB_SB_EEENS1_35KernelTmaWarpSpecializedCooperativeEEENS5_IJNSA_ILi256EEESF_NSA_ILi64EEEEEENS_12float_e4m3_tENS5_IJlSB_lEEESI_SJ_NS4_8TiledMMAINS4_8MMA_AtomIJNS4_4SM904GMMA31MMA_64x256x32_F32E4M3E4M3_SS_TNILNSN_7ScaleInE1ELSP_1EEEEEENS4_6LayoutINS5_IJNSA_ILi2EEESB_SB_EEENS5_IJSB_NSA_ILi0EEESV_EEEEENS5_IJNS4_10UnderscoreESY_SY_EEEEENS4_13SM90_TMA_LOADENS4_14ComposedLayoutINS4_7SwizzleILi2ELi4ELi3EEENS4_18smem_ptr_flag_bitsILi8EEENSS_INS5_IJNSA_ILi8EEESG_EEENS5_IJSG_SB_EEEEEEEvNS4_8identityES11_S1B_vS1C_EENS_8epilogue10collective6detail29Sm90TmaWarpSpecializedAdapterINS1F_15DefaultEpilogueISI_SJ_SJ_NS1E_6thread17LinearCombinationISI_Li1EffLNS1J_9ScaleType4KindE0ELNS_15FloatRoundStyleE2ESI_EENS1_15EpilogueDefaultEEEEEvvEEEEvNT_6ParamsE,(.L_x_583 - _ZN7cutlass13device_kernelINS_4gemm6kernel13GemmUniversalIN4cute5tupleIJiiiiEEENS1_10collective13CollectiveMmaINS1_37MainloopSm90TmaGmmaWarpSpecializedFP8ILi3ENS5_IJNS4_1CILi1EEESB_SB_EEENS1_35KernelTmaWarpSpecializedCooperativeEEENS5_IJNSA_ILi256EEESF_NSA_ILi64EEEEEENS_12float_e4m3_tENS5_IJlSB_lEEESI_SJ_NS4_8TiledMMAINS4_8MMA_AtomIJNS4_4SM904GMMA31MMA_64x256x32_F32E4M3E4M3_SS_TNILNSN_7ScaleInE1ELSP_1EEEEEENS4_6LayoutINS5_IJNSA_ILi2EEESB_SB_EEENS5_IJSB_NSA_ILi0EEESV_EEEEENS5_IJNS4_10UnderscoreESY_SY_EEEEENS4_13SM90_TMA_LOADENS4_14ComposedLayoutINS4_7SwizzleILi2ELi4ELi3EEENS4_18smem_ptr_flag_bitsILi8EEENSS_INS5_IJNSA_ILi8EEESG_EEENS5_IJSG_SB_EEEEEEEvNS4_8identityES11_S1B_vS1C_EENS_8epilogue10collective6detail29Sm90TmaWarpSpecializedAdapterINS1F_15DefaultEpilogueISI_SJ_SJ_NS1E_6thread17LinearCombinationISI_Li1EffLNS1J_9ScaleType4KindE0ELNS_15FloatRoundStyleE2ESI_EENS1_15EpilogueDefaultEEEEEvvEEEEvNT_6ParamsE)
        .other          _ZN7cutlass13device_kernelINS_4gemm6kernel13GemmUniversalIN4cute5tupleIJiiiiEEENS1_10collective13CollectiveMmaINS1_37MainloopSm90TmaGmmaWarpSpecializedFP8ILi3ENS5_IJNS4_1CILi1EEESB_SB_EEENS1_35KernelTmaWarpSpecializedCooperativeEEENS5_IJNSA_ILi256EEESF_NSA_ILi64EEEEEENS_12float_e4m3_tENS5_IJlSB_lEEESI_SJ_NS4_8TiledMMAINS4_8MMA_AtomIJNS4_4SM904GMMA31MMA_64x256x32_F32E4M3E4M3_SS_TNILNSN_7ScaleInE1ELSP_1EEEEEENS4_6LayoutINS5_IJNSA_ILi2EEESB_SB_EEENS5_IJSB_NSA_ILi0EEESV_EEEEENS5_IJNS4_10UnderscoreESY_SY_EEEEENS4_13SM90_TMA_LOADENS4_14ComposedLayoutINS4_7SwizzleILi2ELi4ELi3EEENS4_18smem_ptr_flag_bitsILi8EEENSS_INS5_IJNSA_ILi8EEESG_EEENS5_IJSG_SB_EEEEEEEvNS4_8identityES11_S1B_vS1C_EENS_8epilogue10collective6detail29Sm90TmaWarpSpecializedAdapterINS1F_15DefaultEpilogueISI_SJ_SJ_NS1E_6thread17LinearCombinationISI_Li1EffLNS1J_9ScaleType4KindE0ELNS_15FloatRoundStyleE2ESI_EENS1_15EpilogueDefaultEEEEEvvEEEEvNT_6ParamsE,@"STO_CUDA_ENTRY STV_DEFAULT"
_ZN7cutlass13device_kernelINS_4gemm6kernel13GemmUniversalIN4cute5tupleIJiiiiEEENS1_10collective13CollectiveMmaINS1_37MainloopSm90TmaGmmaWarpSpecializedFP8ILi3ENS5_IJNS4_1CILi1EEESB_SB_EEENS1_35KernelTmaWarpSpecializedCooperativeEEENS5_IJNSA_ILi256EEESF_NSA_ILi64EEEEEENS_12float_e4m3_tENS5_IJlSB_lEEESI_SJ_NS4_8TiledMMAINS4_8MMA_AtomIJNS4_4SM904GMMA31MMA_64x256x32_F32E4M3E4M3_SS_TNILNSN_7ScaleInE1ELSP_1EEEEEENS4_6LayoutINS5_IJNSA_ILi2EEESB_SB_EEENS5_IJSB_NSA_ILi0EEESV_EEEEENS5_IJNS4_10UnderscoreESY_SY_EEEEENS4_13SM90_TMA_LOADENS4_14ComposedLayoutINS4_7SwizzleILi2ELi4ELi3EEENS4_18smem_ptr_flag_bitsILi8EEENSS_INS5_IJNSA_ILi8EEESG_EEENS5_IJSG_SB_EEEEEEEvNS4_8identityES11_S1B_vS1C_EENS_8epilogue10collective6detail29Sm90TmaWarpSpecializedAdapterINS1F_15DefaultEpilogueISI_SJ_SJ_NS1E_6thread17LinearCombinationISI_Li1EffLNS1J_9ScaleType4KindE0ELNS_15FloatRoundStyleE2ESI_EENS1_15EpilogueDefaultEEEEEvvEEEEvNT_6ParamsE:
[----:B------:R-:W0:Y:S02]  /*0000*/  LDC R1, c[0x0][0x28] ;  /* 0x00000a00ff017b82 */ /* 0x000e240000000800 */
[----:B0-----:R-:W-:Y:S01]  /*0010*/  VIADD R1, R1, 0xfffff790 ;  /* 0xfffff79001017836 */ /* 0x001fe20000000000 */
[----:B------:R-:W0:Y:S01]  /*0020*/  S2R R2, SR_TID.X ;  /* 0x0000000000027919 */ /* 0x000e220000002100 */
[----:B------:R-:W-:Y:S01]  /*0030*/  ELECT P0, URZ, PT ;  /* 0x00000000003f782f */ /* 0x000fe20003800000 */
[----:B------:R-:W-:Y:S01]  /*0040*/  BSSY B0, `(.L_x_0) ;  /* 0x0000015000007945 */ /* 0x000fe20003800000 */
[--C-:B0-----:R-:W-:Y:S02]  /*0050*/  SHF.R.U32.HI R0, RZ, 0x5, R2.reuse ;  /* 0x00000005ff007819 */ /* 0x101fe40000011602 */
[----:B------:R-:W-:-:S03]  /*0060*/  SHF.R.U32.HI R2, RZ, 0x7, R2 ;  /* 0x00000007ff027819 */ /* 0x000fc60000011602 */
[----:B------:R-:W0:Y:S04]  /*0070*/  SHFL.IDX PT, R3, R0, RZ, 0x1f ;  /* 0x00001fff00037589 */ /* 0x000e2800000e0000 */
[----:B------:R-:W1:Y:S01]  /*0080*/  SHFL.IDX PT, R2, R2, RZ, 0x1f ;  /* 0x00001fff02027589 */ /* 0x000e6200000e0000 */
[----:B0-----:R-:W-:Y:S02]  /*0090*/  R2UR UR4, R3 ;  /* 0x00000000030472ca */ /* 0x001fe400000e0000 */
[----:B-1----:R-:W-:-:S11]  /*00a0*/  R2UR UR6, R2 ;  /* 0x00000000020672ca */ /* 0x002fd600000e0000 */
[----:B------:R-:W-:Y:S02]  /*00b0*/  USHF.R.S32.HI UR5, URZ, 0x1f, UR4 ;  /* 0x0000001f3f057899 */ /* 0x000fe40008011404 */
[----:B------:R-:W-:Y:S02]  /*00c0*/  ISETP.NE.OR P0, PT, RZ, UR4, !P0 ;  /* 0x00000004ff007c0c */ /* 0x000fe4000c705670 */
[----:B------:R-:W-:-:S04]  /*00d0*/  ULEA.HI UR5, UR5, UR4, URZ, 0x2 ;  /* 0x0000000405057291 */ /* 0x000fc8000f8f103f */
[----:B------:R-:W-:-:S04]  /*00e0*/  ULOP3.LUT UR5, UR5, 0xfffffffc, URZ, 0xc0, !UPT ;  /* 0xfffffffc05057892 */ /* 0x000fc8000f8ec03f */
[----:B------:R-:W-:-:S03]  /*00f0*/  UIADD3 UR8, UR4, -UR5, URZ ;  /* 0x8000000504087290 */ /* 0x000fc6000fffe03f */
[----:B------:R-:W-:Y:S09]  /*0100*/  @P0 BRA `(.L_x_1) ;  /* 0x0000000000200947 */ /* 0x000ff20003800000 */
[----:B------:R-:W-:Y:S02]  /*0110*/  ULDC.64 UR4, c[0x0][0x198] ;  /* 0x0000660000047ab9 */ /* 0x000fe40000000a00 */
[----:B------:R-:W-:Y:S02]  /*0120*/  UIADD3 UR10, UP0, UR4, 0xf0, URZ ;  /* 0x000000f0040a7890 */ /* 0x000fe4000ff1e03f */
[----:B------:R-:W-:Y:S02]  /*0130*/  UIADD3 UR4, UP1, UR4, 0x1f0, URZ ;  /* 0x000001f004047890 */ /* 0x000fe4000ff3e03f */
[----:B------:R-:W-:Y:S02]  /*0140*/  UIADD3.X UR11, URZ, UR5, URZ, UP0, !UPT ;  /* 0x000000053f0b7290 */ /* 0x000fe400087fe43f */
[----:B------:R-:W-:-:S07]  /*0150*/  UIADD3.X UR5, URZ, UR5, URZ, UP1, !UPT ;  /* 0x000000053f057290 */ /* 0x000fce0008ffe43f */
[----:B------:R0:W-:Y:S02]  /*0160*/  UTMACCTL.PF [UR10] ;  /* 0x000000000a0079b9 */ /* 0x0001e40008040000 */
[----:B------:R0:W-:Y:S02]  /*0170*/  UTMACCTL.PF [UR4] ;  /* 0x00000000040079b9 */ /* 0x0001e40008040000 */
[----:B0-----:R-:W-:Y:S01]  /*0180*/  NOP ;  /* 0x0000000000007918 */ /* 0x001fe20000000000 */
.L_x_1:
[----:B------:R-:W-:Y:S05]  /*0190*/  BSYNC B0 ;  /* 0x0000000000007941 */ /* 0x000fea0003800000 */
.L_x_0:
[----:B------:R-:W0:Y:S01]  /*01a0*/  SHFL.IDX PT, R2, R0, RZ, 0x1f ;  /* 0x00001fff00027589 */ /* 0x000e2200000e0000 */
[----:B------:R-:W-:Y:S01]  /*01b0*/  UISETP.NE.AND UP0, UPT, UR8, 0x3, UPT ;  /* 0x000000030800788c */ /* 0x000fe2000bf05270 */
[----:B------:R-:W-:Y:S01]  /*01c0*/  ISETP.NE.AND P1, PT, RZ, UR6, PT ;  /* 0x00000006ff007c0c */ /* 0x000fe2000bf25270 */
[----:B------:R-:W-:Y:S02]  /*01d0*/  UIADD3 UR10, UR6, -0x1, URZ ;  /* 0xffffffff060a7890 */ /* 0x000fe4000fffe03f */
[----:B------:R-:W-:Y:S02]  /*01e0*/  UISETP.EQ.OR UP0, UPT, UR8, URZ, !UP0 ;  /* 0x0000003f0800728c */ /* 0x000fe4000c702670 */
[----:B------:R-:W-:Y:S02]  /*01f0*/  UISETP.GE.U32.AND UP1, UPT, UR10, 0x2, UPT ;  /* 0x000000020a00788c */ /* 0x000fe4000bf26070 */
[----:B------:R-:W-:-:S04]  /*0200*/  UISETP.EQ.AND UP0, UPT, UR6, URZ, UP0 ;  /* 0x0000003f0600728c */ /* 0x000fc80008702270 */
[----:B------:R-:W-:-:S04]  /*0210*/  USEL UR13, URZ, 0x1, !UP0 ;  /* 0x000000013f0d7887 */ /* 0x000fc8000c000000 */
[----:B------:R-:W-:Y:S01]  /*0220*/  USEL UR13, UR13, 0x2, UP1 ;  /* 0x000000020d0d7887 */ /* 0x000fe20008800000 */
[----:B0-----:R-:W-:-:S13]  /*0230*/  ISETP.NE.AND P0, PT, R2, RZ, PT ;  /* 0x000000ff0200720c */ /* 0x001fda0003f05270 */
[----:B------:R-:W-:Y:S05]  /*0240*/  @P0 BRA `(.L_x_2) ;  /* 0x0000000000500947 */ /* 0x000fea0003800000 */
[----:B------:R-:W0:Y:S01]  /*0250*/  S2UR UR9, SR_CgaCtaId ;  /* 0x00000000000979c3 */ /* 0x000e220000008800 */
[----:B------:R-:W-:Y:S01]  /*0260*/  UMOV UR4, 0x400 ;  /* 0x0000040000047882 */ /* 0x000fe20000000000 */
[----:B------:R-:W-:Y:S01]  /*0270*/  UMOV UR5, 0x1 ;  /* 0x0000000100057882 */ /* 0x000fe20000000000 */
[----:B------:R-:W-:Y:S01]  /*0280*/  UMOV UR6, 0x100 ;  /* 0x0000010000067882 */ /* 0x000fe20000000000 */
[----:B------:R-:W-:Y:S01]  /*0290*/  ELECT P0, URZ, PT ;  /* 0x00000000003f782f */ /* 0x000fe20003800000 */
[----:B------:R-:W-:-:S04]  /*02a0*/  UIADD3 UR6, -UR6, 0x100000, URZ ;  /* 0x0010000006067890 */ /* 0x000fc8000fffe13f */
[----:B------:R-:W-:Y:S02]  /*02b0*/  USHF.L.U32 UR7, UR6, 0xb, URZ ;  /* 0x0000000b06077899 */ /* 0x000fe4000800063f */
[----:B------:R-:W-:Y:S02]  /*02c0*/  USHF.L.U32 UR6, UR6, 0x1, URZ ;  /* 0x0000000106067899 */ /* 0x000fe4000800063f */
[----:B0-----:R-:W-:Y:S02]  /*02d0*/  ULEA UR9, UR9, UR4, 0x18 ;  /* 0x0000000409097291 */ /* 0x001fe4000f8ec03f */
[----:B------:R-:W-:-:S04]  /*02e0*/  UIADD3 UR4, -UR5, 0x100000, URZ ;  /* 0x0010000005047890 */ /* 0x000fc8000fffe13f */
[----:B------:R-:W-:Y:S02]  /*02f0*/  USHF.L.U32 UR5, UR4, 0xb, URZ ;  /* 0x0000000b04057899 */ /* 0x000fe4000800063f */
[----:B------:R-:W-:Y:S01]  /*0300*/  USHF.L.U32 UR4, UR4, 0x1, URZ ;  /* 0x0000000104047899 */ /* 0x000fe2000800063f */
[----:B------:R-:W0:Y:S11]  /*0310*/  FENCE.VIEW.ASYNC.S ;  /* 0x00000000000073c6 */ /* 0x000e360000000000 */
[----:B0-----:R0:W1:Y:S01]  /*0320*/  SYNCS.EXCH.64 URZ, [UR9], UR4 ;  /* 0x00000004093f75b2 */ /* 0x0010620008000100 */
[----:B------:R0:W2:Y:S01]  /*0330*/  SYNCS.EXCH.64 URZ, [UR9+0x18], UR6 ;  /* 0x00001806093f75b2 */ /* 0x0000a20008000100 */
[----:B------:R0:W3:Y:S01]  /*0340*/  SYNCS.EXCH.64 URZ, [UR9+0x8], UR4 ;  /* 0x00000804093f75b2 */ /* 0x0000e20008000100 */
[----:B------:R0:W4:Y:S01]  /*0350*/  SYNCS.EXCH.64 URZ, [UR9+0x20], UR6 ;  /* 0x00002006093f75b2 */ /* 0x0001220008000100 */
[----:B------:R0:W0:Y:S01]  /*0360*/  SYNCS.EXCH.64 URZ, [UR9+0x10], UR4 ;  /* 0x00001004093f75b2 */ /* 0x0000220008000100 */
[----:B------:R0:W0:Y:S01]  /*0370*/  SYNCS.EXCH.64 URZ, [UR9+0x28], UR6 ;  /* 0x00002806093f75b2 */ /* 0x0000220008000100 */
[----:B------:R-:W-:Y:S01]  /*0380*/  NOP ;  /* 0x0000000000007918 */ /* 0x000fe20000000000 */
.L_x_2:
[----:B------:R-:W5:Y:S01]  /*0390*/  LDC R2, c[0x0][0x65c] ;  /* 0x00019700ff027b82 */ /* 0x000f620000000800 */
[----:B------:R-:W1:Y:S01]  /*03a0*/  SHFL.IDX PT, R0, R0, RZ, 0x1f ;  /* 0x00001fff00007589 */ /* 0x000e6200000e0000 */
[----:B------:R-:W-:Y:S01]  /*03b0*/  ELECT P0, URZ, PT ;  /* 0x00000000003f782f */ /* 0x000fe20003800000 */
[----:B------:R-:W-:Y:S01]  /*03c0*/  IMAD.MOV.U32 R3, RZ, RZ, RZ ;  /* 0x000000ffff037224 */ /* 0x000fe200078e00ff */
[----:B0-----:R-:W-:Y:S01]  /*03d0*/  UMOV UR4, 0x20 ;  /* 0x0000002000047882 */ /* 0x001fe20000000000 */
[----:B------:R-:W0:Y:S01]  /*03e0*/  S2R R11, SR_CTAID.Y ;  /* 0x00000000000b7919 */ /* 0x000e220000002600 */
[----:B------:R-:W-:Y:S01]  /*03f0*/  NOP ;  /* 0x0000000000007918 */ /* 0x000fe20000000000 */
[----:B------:R-:W-:Y:S01]  /*0400*/  NOP ;  /* 0x0000000000007918 */ /* 0x000fe20000000000 */
[----:B-----5:R-:W-:Y:S02]  /*0410*/  ISETP.NE.AND P4, PT, R2, 0x1, PT ;  /* 0x000000010200780c */ /* 0x020fe40003f85270 */
[----:B------:R-:W5:Y:S01]  /*0420*/  S2R R2, SR_CTAID.X ;  /* 0x0000000000027919 */ /* 0x000f620000002500 */
[----:B-1----:R-:W-:-:S10]  /*0430*/  ISETP.NE.OR P0, PT, R0, RZ, !P0 ;  /* 0x000000ff0000720c */ /* 0x002fd40004705670 */
[----:B------:R-:W5:Y:S01]  /*0440*/  @P4 LDC R7, c[0x0][0x10] ;  /* 0x00000400ff074b82 */ /* 0x000f620000000800 */
[----:B0-----:R-:W-:Y:S02]  /*0450*/  @P4 IMAD.MOV.U32 R4, RZ, RZ, R11 ;  /* 0x000000ffff044224 */ /* 0x001fe400078e000b */
[----:B------:R-:W-:Y:S01]  /*0460*/  VOTEU.ALL UP0, P0 ;  /* 0x00000000003f7886 */ /* 0x000fe20000000000 */
[----:B------:R-:W-:Y:S01]  /*0470*/  @P4 IMAD.MOV.U32 R5, RZ, RZ, RZ ;  /* 0x000000ffff054224 */ /* 0x000fe200078e00ff */
[----:B------:R-:W-:Y:S01]  /*0480*/  VOTEU.ALL UP1, P0 ;  /* 0x00000000003f7886 */ /* 0x000fe20000020000 */
[----:B------:R-:W-:Y:S02]  /*0490*/  @P4 IMAD.MOV.U32 R13, RZ, RZ, RZ ;  /* 0x000000ffff0d4224 */ /* 0x000fe400078e00ff */
[----:B------:R-:W0:Y:S01]  /*04a0*/  @!P4 LDC R9, c[0x0][0xc] ;  /* 0x00000300ff09cb82 */ /* 0x000e220000000800 */
[----:B------:R-:W-:Y:S01]  /*04b0*/  @!UP0 UMOV UR6, 0x400 ;  /* 0x0000040000068882 */ /* 0x000fe20000000000 */
[----:B------:R-:W-:-:S04]  /*04c0*/  @!UP0 UIADD3 UR4, -UR4, 0x100000, URZ ;  /* 0x0010000004048890 */ /* 0x000fc8000fffe13f */
[----:B------:R-:W-:Y:S02]  /*04d0*/  @!UP0 USHF.L.U32 UR5, UR4, 0xb, URZ ;  /* 0x0000000b04058899 */ /* 0x000fe4000800063f */
[----:B------:R-:W-:Y:S01]  /*04e0*/  @!UP0 USHF.L.U32 UR4, UR4, 0x1, URZ ;  /* 0x0000000104048899 */ /* 0x000fe2000800063f */
[----:B------:R-:W1:Y:S01]  /*04f0*/  @!UP0 S2UR UR7, SR_CgaCtaId ;  /* 0x00000000000789c3 */ /* 0x000e620000008800 */
[----:B-----5:R-:W-:-:S04]  /*0500*/  @P4 IMAD.WIDE.U32 R6, R2, R7, R4 ;  /* 0x0000000702064225 */ /* 0x020fc800078e0004 */
[----:B------:R-:W-:Y:S02]  /*0510*/  @P4 IMAD.MOV.U32 R10, RZ, RZ, R6 ;  /* 0x000000ffff0a4224 */ /* 0x000fe400078e0006 */
[----:B------:R-:W-:Y:S02]  /*0520*/  @P4 IMAD.IADD R14, R7, 0x1, R13 ;  /* 0x00000001070e4824 */ /* 0x000fe400078e020d */
[----:B0-----:R-:W-:-:S04]  /*0530*/  @!P4 IMAD.WIDE.U32 R4, R9, R11, R2 ;  /* 0x0000000b0904c225 */ /* 0x001fc800078e0002 */
[----:B------:R-:W-:Y:S02]  /*0540*/  @!P4 IMAD.MOV.U32 R10, RZ, RZ, R4 ;  /* 0x000000ffff0ac224 */ /* 0x000fe400078e0004 */
[----:B------:R-:W-:Y:S01]  /*0550*/  @!P4 IMAD.MOV.U32 R14, RZ, RZ, R5 ;  /* 0x000000ffff0ec224 */ /* 0x000fe200078e0005 */
[----:B-1----:R-:W-:Y:S02]  /*0560*/  @!UP0 ULEA UR6, UR7, UR6, 0x18 ;  /* 0x0000000607068291 */ /* 0x002fe4000f8ec03f */
[----:B------:R0:W-:Y:S01]  /*0570*/  STL [R1+0x458], R10 ;  /* 0x0004580a01007387 */ /* 0x0001e20000100800 */
[----:B------:R-:W-:-:S03]  /*0580*/  VOTEU.ALL UP0, P0 ;  /* 0x00000000003f7886 */ /* 0x000fc60000000000 */
[----:B------:R0:W-:Y:S04]  /*0590*/  STL [R1+0x454], R14 ;  /* 0x0004540e01007387 */ /* 0x0001e80000100800 */
[----:B------:R-:W1:Y:S02]  /*05a0*/  FENCE.VIEW.ASYNC.S ;  /* 0x00000000000073c6 */ /* 0x000e640000000000 */
[----:B-1----:R0:W2:Y:S01]  /*05b0*/  @!UP0 SYNCS.EXCH.64 URZ, [UR6+0x40], UR4 ;  /* 0x00004004063f85b2 */ /* 0x0020a20008000100 */
[----:B------:R0:W2:Y:S01]  /*05c0*/  @!UP1 SYNCS.EXCH.64 URZ, [UR6+0x48], UR4 ;  /* 0x00004804063f95b2 */ /* 0x0000a20008000100 */
[----:B------:R-:W-:Y:S01]  /*05d0*/  NOP ;  /* 0x0000000000007918 */ /* 0x000fe20000000000 */
[----:B--234-:R-:W-:Y:S06]  /*05e0*/  BAR.SYNC.DEFER_BLOCKING 0x0 ;  /* 0x0000000000007b1d */ /* 0x01cfec0000010000 */
[----:B0-----:R-:W-:Y:S05]  /*05f0*/  @!P1 BRA `(.L_x_3) ;  /* 0x0000023000f09947 */ /* 0x001fea0003800000 */
[----:B------:R-:W-:-:S06]  /*0600*/  UISETP.GT.U32.AND UP0, UPT, UR10, 0x1, UPT ;  /* 0x000000010a00788c */ /* 0x000fcc000bf04070 */
[----:B------:R-:W-:-:S13]  /*0610*/  PLOP3.LUT P0, PT, PT, PT, UP0, 0x80, 0x0 ;  /* 0x000000000000781c */ /* 0x000fda0003f0f008 */
[----:B------:R-:W-:Y:S05]  /*0620*/  @P0 EXIT ;  /* 0x000000000000094d */ /* 0x000fea0003800000 */
[----:B------:R-:W-:Y:S01]  /*0630*/  IMAD.MOV.U32 R5, RZ, RZ, -0x1 ;  /* 0xffffffffff057424 */ /* 0x000fe200078e00ff */
[----:B------:R-:W-:Y:S01]  /*0640*/  ULDC.64 UR4, c[0x0][0x650] ;  /* 0x0001940000047ab9 */ /* 0x000fe20000000a00 */
[----:B------:R-:W-:Y:S01]  /*0650*/  IMAD.MOV.U32 R4, RZ, RZ, -0x1 ;  /* 0xffffffffff047424 */ /* 0x000fe200078e00ff */
[----:B------:R-:W-:Y:S01]  /*0660*/  ISETP.GE.U32.AND P0, PT, R10, UR4, PT ;  /* 0x000000040a007c0c */ /* 0x000fe2000bf06070 */
[----:B------:R-:W-:Y:S01]  /*0670*/  UMOV UR10, 0xffffffff ;  /* 0xffffffff000a7882 */ /* 0x000fe20000000000 */
[----:B------:R0:W-:Y:S01]  /*0680*/  STL [R1+0x460], R5 ;  /* 0x0004600501007387 */ /* 0x0001e20000100800 */
[----:B------:R-:W-:Y:S02]  /*0690*/  PRMT R0, RZ, 0x7610, R0 ;  /* 0x00007610ff007816 */ /* 0x000fe40000000000 */
[----:B------:R-:W-:Y:S01]  /*06a0*/  ISETP.GE.U32.AND.EX P0, PT, R14, UR5, PT, P0 ;  /* 0x000000050e007c0c */ /* 0x000fe2000bf06100 */
[----:B------:R0:W-:-:S12]  /*06b0*/  STL [R1+0x45c], R4 ;  /* 0x00045c0401007387 */ /* 0x0001d80000100800 */
[----:B0-----:R-:W-:Y:S05]  /*06c0*/  @P0 BRA `(.L_x_4) ;  /* 0x00000004006c0947 */ /* 0x001fea0003800000 */
[----:B------:R-:W-:Y:S01]  /*06d0*/  ULDC.64 UR14, c[0x0][0x628] ;  /* 0x00018a00000e7ab9 */ /* 0x000fe20000000a00 */
[----:B------:R-:W0:Y:S01]  /*06e0*/  LDC.64 R12, c[0x0][0x620] ;  /* 0x00018800ff0c7b82 */ /* 0x000e220000000a00 */
[----:B------:R-:W-:Y:S01]  /*06f0*/  ISETP.NE.U32.AND P0, PT, RZ, UR14, PT ;  /* 0x0000000eff007c0c */ /* 0x000fe2000bf05070 */
[----:B------:R-:W-:Y:S01]  /*0700*/  ULDC UR11, c[0x0][0x630] ;  /* 0x00018c00000b7ab9 */ /* 0x000fe20000000800 */
[----:B------:R-:W-:Y:S02]  /*0710*/  R2UR UR4, R10 ;  /* 0x000000000a0472ca */ /* 0x000fe400000e0000 */
[----:B------:R-:W-:Y:S02]  /*0720*/  ISETP.NE.AND.EX P0, PT, RZ, UR15, PT, P0 ;  /* 0x0000000fff007c0c */ /* 0x000fe4000bf05300 */
[----:B------:R-:W-:-:S11]  /*0730*/  R2UR UR5, R14 ;  /* 0x000000000e0572ca */ /* 0x000fd600000e0000 */
[----:B------:R-:W-:Y:S05]  /*0740*/  @!P0 BRA `(.L_x_5) ;  /* 0x0000000000308947 */ /* 0x000fea0003800000 */
[----:B------:R-:W-:Y:S01]  /*0750*/  R2UR UR4, R10 ;  /* 0x000000000a0472ca */ /* 0x000fe200000e0000 */
[----:B------:R-:W-:Y:S01]  /*0760*/  ULDC UR8, c[0x0][0x634] ;  /* 0x00018d0000087ab9 */ /* 0x000fe20000000800 */
[----:B------:R-:W-:-:S11]  /*0770*/  R2UR UR10, R14 ;  /* 0x000000000e0a72ca */ /* 0x000fd600000e0000 */
[----:B------:R-:W-:-:S04]  /*0780*/  UIADD3 UR8, UP0, UR4, UR8, URZ ;  /* 0x0000000804087290 */ /* 0x000fc8000ff1e03f */
[----:B------:R-:W-:-:S04]  /*0790*/  UIADD3.X UR10, URZ, UR10, URZ, UP0, !UPT ;  /* 0x0000000a3f0a7290 */ /* 0x000fc800087fe43f */
[----:B------:R-:W-:-:S04]  /*07a0*/  UIMAD.WIDE.U32 UR4, UR10, UR14, URZ ;  /* 0x0000000e0a0472a5 */ /* 0x000fc8000f8e003f */
[----:B------:R-:W-:Y:S02]  /*07b0*/  UIMAD.WIDE.U32 UR6, UP0, UR8, UR15, UR4 ;  /* 0x0000000f080672a5 */ /* 0x000fe4000f800004 */
[----:B------:R-:W-:Y:S02]  /*07c0*/  UIMAD.WIDE.U32 UR4, UR8, UR14, URZ ;  /* 0x0000000e080472a5 */ /* 0x000fe4000f8e003f */
[----:B------:R-:W-:Y:S02]  /*07d0*/  UIADD3.X UR9, URZ, URZ, URZ, UP0, !UPT ;  /* 0x0000003f3f097290 */ /* 0x000fe400087fe43f */
[----:B------:R-:W-:Y:S01]  /*07e0*/  UIADD3 URZ, UP0, UR5, UR6, URZ ;  /* 0x00000006053f7290 */ /* 0x000fe2000ff1e03f */
[----:B------:R-:W-:-:S03]  /*07f0*/  UMOV UR8, UR7 ;  /* 0x0000000700087c82 */ /* 0x000fc60008000000 */
[----:B------:R-:W-:-:S12]  /*0800*/  UIMAD.WIDE.U32.X UR4, UR10, UR15, UR8, UP0 ;  /* 0x0000000f0a0472a5 */ /* 0x000fd800080e0408 */
.L_x_5:
[----:B------:R-:W-:Y:S01]  /*0810*/  USHF.R.U64 UR10, UR4, UR11, UR5 ;  /* 0x0000000b040a7299 */ /* 0x000fe20008001205 */
[----:B------:R-:W1:Y:S01]  /*0820*/  LDC R8, c[0x0][0x618] ;  /* 0x00018600ff087b82 */ /* 0x000e620000000800 */
[----:B------:R-:W-:Y:S01]  /*0830*/  USHF.R.U32.HI UR4, URZ, UR11, UR5 ;  /* 0x0000000b3f047299 */ /* 0x000fe20008011605 */
[----:B------:R-:W-:Y:S01]  /*0840*/  I2FP.F32.U32 R0, R2 ;  /* 0x0000000200007245 */ /* 0x000fe20000201000 */
[----:B------:R-:W-:Y:S01]  /*0850*/  IMAD.MOV.U32 R4, RZ, RZ, R10 ;  /* 0x000000ffff047224 */ /* 0x000fe200078e000a */
[----:B------:R-:W-:Y:S01]  /*0860*/  ULDC UR5, c[0x0][0x150] ;  /* 0x0000540000057ab9 */ /* 0x000fe20000000800 */
[----:B------:R-:W-:Y:S01]  /*0870*/  IADD3 R7, P0, RZ, -UR10, RZ ;  /* 0x8000000aff077c10 */ /* 0x000fe2000ff1e0ff */
[----:B------:R-:W-:Y:S02]  /*0880*/  IMAD.MOV.U32 R5, RZ, RZ, R14 ;  /* 0x000000ffff057224 */ /* 0x000fe400078e000e */
[----:B------:R-:W-:Y:S01]  /*0890*/  FMUL R0, R0, UR5 ;  /* 0x0000000500007c20 */ /* 0x000fe20008400000 */
[----:B------:R-:W2:Y:S01]  /*08a0*/  LDC.64 R20, c[0x0][0x640] ;  /* 0x00019000ff147b82 */ /* 0x000ea20000000a00 */
[----:B------:R-:W-:Y:S01]  /*08b0*/  IMAD.X R9, RZ, RZ, ~UR4, P0 ;  /* 0x80000004ff097e24 */ /* 0x000fe200080e06ff */
[----:B------:R-:W-:Y:S01]  /*08c0*/  ULDC UR4, c[0x0][0x154] ;  /* 0x0000550000047ab9 */ /* 0x000fe20000000800 */
[----:B0-----:R-:W-:-:S02]  /*08d0*/  IMAD.WIDE.U32 R4, R7, R12, R4 ;  /* 0x0000000c07047225 */ /* 0x001fc400078e0004 */
[----:B------:R-:W0:Y:S03]  /*08e0*/  F2I.U32.TRUNC.NTZ R0, R0 ;  /* 0x0000000000007305 */ /* 0x000e26000020f000 */
[----:B------:R-:W3:Y:S01]  /*08f0*/  LDC R3, c[0x0][0x144] ;  /* 0x00005100ff037b82 */ /* 0x000ee20000000800 */
[----:B------:R-:W-:-:S04]  /*0900*/  IMAD R6, R9, R12, RZ ;  /* 0x0000000c09067224 */ /* 0x000fc800078e02ff */
[----:B------:R-:W-:-:S03]  /*0910*/  IMAD R7, R7, R13, R6 ;  /* 0x0000000d07077224 */ /* 0x000fc600078e0206 */
[----:B------:R-:W4:Y:S01]  /*0920*/  LDC R10, c[0x0][0x608] ;  /* 0x00018200ff0a7b82 */ /* 0x000f220000000800 */
[----:B------:R-:W-:Y:S02]  /*0930*/  IMAD.IADD R5, R5, 0x1, R7 ;  /* 0x0000000105057824 */ /* 0x000fe400078e0207 */
[----:B------:R-:W-:Y:S02]  /*0940*/  IMAD.MOV.U32 R7, RZ, RZ, -0x1 ;  /* 0xffffffffff077424 */ /* 0x000fe400078e00ff */
[----:B0-----:R-:W-:Y:S01]  /*0950*/  IMAD.MOV R6, RZ, RZ, -R0 ;  /* 0x000000ffff067224 */ /* 0x001fe200078e0a00 */
[----:B-1----:R-:W-:Y:S02]  /*0960*/  SHF.R.U64 R14, R4, R8, R5 ;  /* 0x00000008040e7219 */ /* 0x002fe40000001205 */
[----:B------:R-:W0:Y:S01]  /*0970*/  LDC R18, c[0x0][0x658] ;  /* 0x00019600ff127b82 */ /* 0x000e220000000800 */
[----:B------:R-:W-:Y:S02]  /*0980*/  I2FP.F32.U32 R4, R11 ;  /* 0x0000000b00047245 */ /* 0x000fe40000201000 */
[----:B--2---:R-:W-:-:S02]  /*0990*/  ISETP.NE.U32.AND P0, PT, R20, RZ, PT ;  /* 0x000000ff1400720c */ /* 0x004fc40003f05070 */
[----:B------:R-:W-:Y:S01]  /*09a0*/  SHF.R.U32.HI R5, RZ, R8, R5 ;  /* 0x00000008ff057219 */ /* 0x000fe20000011605 */
[----:B------:R-:W-:Y:S01]  /*09b0*/  FMUL R4, R4, UR4 ;  /* 0x0000000404047c20 */ /* 0x000fe20008400000 */
[----:B------:R-:W-:Y:S01]  /*09c0*/  ISETP.NE.AND.EX P0, PT, R21, RZ, PT, P0 ;  /* 0x000000ff1500720c */ /* 0x000fe20003f05300 */
[----:B------:R-:W1:Y:S01]  /*09d0*/  LDC R12, c[0x0][0x148] ;  /* 0x00005200ff0c7b82 */ /* 0x000e620000000800 */
[----:B---3--:R-:W-:-:S07]  /*09e0*/  IMAD R0, R3, R6, R2 ;  /* 0x0000000603007224 */ /* 0x008fce00078e0202 */
[----:B------:R-:W2:Y:S01]  /*09f0*/  LDC R16, c[0x0][0x600] ;  /* 0x00018000ff107b82 */ /* 0x000ea20000000800 */
[-CC-:B----4-:R-:W-:Y:S02]  /*0a00*/  SHF.R.U64 R22, R14, R10.reuse, R5.reuse ;  /* 0x0000000a0e167219 */ /* 0x190fe40000001205 */
[----:B------:R-:W-:Y:S01]  /*0a10*/  SHF.R.U32.HI R3, RZ, R10, R5 ;  /* 0x0000000aff037219 */ /* 0x000fe20000011605 */
[----:B------:R-:W-:Y:S01]  /*0a20*/  IMAD.MOV.U32 R5, RZ, RZ, 0x1 ;  /* 0x00000001ff057424 */ /* 0x000fe200078e00ff */
[----:B------:R3:W4:Y:S03]  /*0a30*/  F2I.U32.TRUNC.NTZ R10, R4 ;  /* 0x00000004000a7305 */ /* 0x000726000020f000 */
[----:B------:R-:W1:Y:S01]  /*0a40*/  LDC R15, c[0x0][0x648] ;  /* 0x00019200ff0f7b82 */ /* 0x000e620000000800 */
[-C--:B0-----:R-:W-:Y:S02]  /*0a50*/  SHF.L.U32 R2, R7, R18.reuse, RZ ;  /* 0x0000001207027219 */ /* 0x081fe400000006ff */
[----:B------:R-:W-:-:S02]  /*0a60*/  SHF.R.U64 R24, R22, R18, R3 ;  /* 0x0000001216187219 */ /* 0x000fc40000001203 */
[----:B------:R-:W-:Y:S02]  /*0a70*/  LOP3.LUT R9, RZ, R2, RZ, 0x33, !PT ;  /* 0x00000002ff097212 */ /* 0x000fe400078e33ff */
[-C--:B------:R-:W-:Y:S01]  /*0a80*/  SHF.R.U32.HI R3, RZ, R18.reuse, R3 ;  /* 0x00000012ff037219 */ /* 0x080fe20000011603 */
[----:B------:R-:W0:Y:S01]  /*0a90*/  LDC R17, c[0x0][0x638] ;  /* 0x00018e00ff117b82 */ /* 0x000e220000000800 */
[----:B------:R-:W-:Y:S01]  /*0aa0*/  SHF.L.U32 R8, R5, R18, RZ ;  /* 0x0000001205087219 */ /* 0x000fe200000006ff */
[----:B------:R-:W-:-:S06]  /*0ab0*/  IMAD.MOV.U32 R2, RZ, RZ, R24 ;  /* 0x000000ffff027224 */ /* 0x000fcc00078e0018 */
[----:B------:R-:W0:Y:S01]  /*0ac0*/  LDC R19, c[0x0][0x610] ;  /* 0x00018400ff137b82 */ /* 0x000e220000000800 */
[----:B---34-:R-:W-:Y:S05]  /*0ad0*/  @!P0 BRA `(.L_x_6) ;  /* 0x0000000000288947 */ /* 0x018fea0003800000 */
[----:B------:R-:W3:Y:S02]  /*0ae0*/  LDC R7, c[0x0][0x64c] ;  /* 0x00019300ff077b82 */ /* 0x000ee40000000800 */
[----:B---3--:R-:W-:-:S05]  /*0af0*/  IADD3 R7, P0, R24, R7, RZ ;  /* 0x0000000718077210 */ /* 0x008fca0007f1e0ff */
[----:B------:R-:W-:-:S04]  /*0b00*/  IMAD.X R13, RZ, RZ, R3, P0 ;  /* 0x000000ffff0d7224 */ /* 0x000fc800000e0603 */
[----:B------:R-:W-:-:S04]  /*0b10*/  IMAD.WIDE.U32 R2, R13, R20, RZ ;  /* 0x000000140d027225 */ /* 0x000fc800078e00ff */
[----:B------:R-:W-:-:S04]  /*0b20*/  IMAD.WIDE.U32 R4, P0, R7, R21, R2 ;  /* 0x0000001507047225 */ /* 0x000fc80007800002 */
[----:B------:R-:W-:-:S04]  /*0b30*/  IMAD.WIDE.U32 R2, R7, R20, RZ ;  /* 0x0000001407027225 */ /* 0x000fc800078e00ff */
[----:B------:R-:W-:Y:S01]  /*0b40*/  IMAD.X R7, RZ, RZ, RZ, P0 ;  /* 0x000000ffff077224 */ /* 0x000fe200000e06ff */
[----:B------:R-:W-:Y:S01]  /*0b50*/  IADD3 RZ, P0, R3, R4, RZ ;  /* 0x0000000403ff7210 */ /* 0x000fe20007f1e0ff */
[----:B------:R-:W-:-:S04]  /*0b60*/  IMAD.MOV.U32 R6, RZ, RZ, R5 ;  /* 0x000000ffff067224 */ /* 0x000fc800078e0005 */
[----:B------:R-:W-:-:S08]  /*0b70*/  IMAD.WIDE.U32.X R2, R13, R21, R6, P0 ;  /* 0x000000150d027225 */ /* 0x000fd000000e0406 */
.L_x_6:
[----:B-1----:R-:W-:Y:S01]  /*0b80*/  SHF.R.U64 R2, R2, R15, R3 ;  /* 0x0000000f02027219 */ /* 0x002fe20000001203 */
[----:B--2---:R-:W-:Y:S01]  /*0b90*/  VIADD R3, R16, 0xffffffff ;  /* 0xffffffff10037836 */ /* 0x004fe20000000000 */
[----:B------:R-:W-:Y:S01]  /*0ba0*/  LOP3.LUT R9, R22, R9, RZ, 0xc0, !PT ;  /* 0x0000000916097212 */ /* 0x000fe200078ec0ff */
[----:B------:R-:W-:Y:S02]  /*0bb0*/  IMAD.MOV R10, RZ, RZ, -R10 ;  /* 0x000000ffff0a7224 */ /* 0x000fe400078e0a0a */
[----:B------:R-:W-:Y:S01]  /*0bc0*/  IMAD.MOV R4, RZ, RZ, -R2 ;  /* 0x000000ffff047224 */ /* 0x000fe200078e0a02 */
[----:B------:R-:W-:Y:S01]  /*0bd0*/  LOP3.LUT R14, R14, R3, RZ, 0xc0, !PT ;  /* 0x000000030e0e7212 */ /* 0x000fe200078ec0ff */
[----:B------:R-:W-:Y:S02]  /*0be0*/  @P4 IMAD R0, R12, R10, R11 ;  /* 0x0000000a0c004224 */ /* 0x000fe400078e020b */
[----:B------:R-:W-:Y:S02]  /*0bf0*/  IMAD R9, R8, R2, R9 ;  /* 0x0000000208097224 */ /* 0x000fe400078e0209 */
[----:B0-----:R-:W-:-:S02]  /*0c00*/  IMAD R3, R4, R17, R24 ;  /* 0x0000001104037224 */ /* 0x001fc400078e0218 */
[----:B------:R-:W-:Y:S02]  /*0c10*/  IMAD R2, R9, R19, R0 ;  /* 0x0000001309027224 */ /* 0x000fe400078e0200 */
[----:B------:R-:W-:Y:S02]  /*0c20*/  IMAD R3, R3, R16, R14 ;  /* 0x0000001003037224 */ /* 0x000fe400078e020e */
[----:B------:R-:W-:-:S03]  /*0c30*/  IMAD.MOV.U32 R0, RZ, RZ, 0x1 ;  /* 0x00000001ff007424 */ /* 0x000fc600078e00ff */
[----:B------:R-:W-:Y:S02]  /*0c40*/  SEL R4, R3, R2, !P4 ;  /* 0x0000000203047207 */ /* 0x000fe40006000000 */
[----:B------:R-:W-:-:S03]  /*0c50*/  SEL R2, R2, R3, !P4 ;  /* 0x0000000302027207 */ /* 0x000fc60006000000 */
[----:B------:R0:W-:Y:S04]  /*0c60*/  STL [R1+0x45c], R4 ;  /* 0x00045c0401007387 */ /* 0x0001e80000100800 */
[----:B------:R0:W-:Y:S02]  /*0c70*/  STL [R1+0x460], R2 ;  /* 0x0004600201007387 */ /* 0x0001e40000100800 */
.L_x_4:
[----:B------:R-:W-:-:S08]  /*0c80*/  NOP ;  /* 0x0000000000007918 */ /* 0x000fd00000000000 */
[----:B------:R-:W1:Y:S02]  /*0c90*/  USETMAXREG.TRY_ALLOC.CTAPOOL UP0, 0xf0 ;  /* 0x000000f0000079c8 */ /* 0x000e640008000600 */
[----:B-1----:R-:W-:-:S13]  /*0ca0*/  PLOP3.LUT P0, PT, PT, PT, UP0, 0x80, 0x0 ;  /* 0x000000000000781c */ /* 0x002fda0003f0f008 */
[----:B------:R-:W-:Y:S05]  /*0cb0*/  @!P0 BRA `(.L_x_4) ;  /* 0xfffffffc00f08947 */ /* 0x000fea000383ffff */
[----:B------:R-:W-:Y:S01]  /*0cc0*/  ULDC.64 UR4, c[0x0][0x598] ;  /* 0x0001660000047ab9 */ /* 0x000fe20000000a00 */
[----:B------:R-:W-:Y:S01]  /*0cd0*/  ULDC.64 UR20, c[0x0][0x208] ;  /* 0x0000820000147ab9 */ /* 0x000fe20000000a00 */
[----:B------:R-:W-:-:S04]  /*0ce0*/  ISETP.NE.U32.AND P0, PT, RZ, UR4, PT ;  /* 0x00000004ff007c0c */ /* 0x000fc8000bf05070 */
[----:B------:R-:W-:-:S13]  /*0cf0*/  ISETP.NE.AND.EX P0, PT, RZ, UR5, PT, P0 ;  /* 0x00000005ff007c0c */ /* 0x000fda000bf05300 */
[----:B------:R-:W-:Y:S05]  /*0d00*/  @!P0 BRA `(.L_x_7) ;  /* 0x0000000000208947 */ /* 0x000fea0003800000 */
[----:B0-----:R-:W0:Y:S02]  /*0d10*/  LDC.64 R2, c[0x0][0x598] ;  /* 0x00016600ff027b82 */ /* 0x001e240000000a00 */
[----:B0-----:R-:W2:Y:S02]  /*0d20*/  LDG.E.64 R2, desc[UR20][R2.64] ;  /* 0x0000001402027981 */ /* 0x001ea4000c1e1b00 */
[----:B--2---:R-:W-:-:S04]  /*0d30*/  ISETP.NE.U32.AND P0, PT, R2, RZ, PT ;  /* 0x000000ff0200720c */ /* 0x004fc80003f05070 */
[----:B------:R-:W-:-:S13]  /*0d40*/  ISETP.NE.AND.EX P0, PT, R3, RZ, PT, P0 ;  /* 0x000000ff0300720c */ /* 0x000fda0003f05300 */
[----:B------:R-:W-:Y:S05]  /*0d50*/  @!P0 BRA `(.L_x_7) ;  /* 0x00000000000c8947 */ /* 0x000fea0003800000 */
[----:B------:R-:W2:Y:S02]  /*0d60*/  LD.E R2, desc[UR20][R2.64] ;  /* 0x0000001402027980 */ /* 0x000ea4000c101900 */
[----:B--2---:R-:W-:Y:S01]  /*0d70*/  R2UR UR15, R2 ;  /* 0x00000000020f72ca */ /* 0x004fe200000e0000 */
[----:B------:R-:W-:-:S14]  /*0d80*/  BRA `(.L_x_8) ;  /* 0x0000000000247947 */ /* 0x000fdc0003800000 */
.L_x_7:
[----:B------:R-:W-:Y:S02]  /*0d90*/  ULDC.64 UR4, c[0x0][0x588] ;  /* 0x0001620000047ab9 */ /* 0x000fe40000000a00 */
[----:B------:R-:W-:-:S04]  /*0da0*/  ISETP.NE.U32.AND P0, PT, RZ, UR4, PT ;  /* 0x00000004ff007c0c */ /* 0x000fc8000bf05070 */
[----:B------:R-:W-:-:S13]  /*0db0*/  ISETP.NE.AND.EX P0, PT, RZ, UR5, PT, P0 ;  /* 0x00000005ff007c0c */ /* 0x000fda000bf05300 */
[----:B------:R-:W-:Y:S05]  /*0dc0*/  @!P0 BRA `(.L_x_9) ;  /* 0x0000000000108947 */ /* 0x000fea0003800000 */
[----:B0-----:R-:W0:Y:S02]  /*0dd0*/  LDC.64 R2, c[0x0][0x588] ;  /* 0x00016200ff027b82 */ /* 0x001e240000000a00 */
[----:B0-----:R-:W2:Y:S02]  /*0de0*/  LDG.E R2, desc[UR20][R2.64] ;  /* 0x0000001402027981 */ /* 0x001ea4000c1e1900 */
[----:B--2---:R-:W-:Y:S01]  /*0df0*/  R2UR UR15, R2 ;  /* 0x00000000020f72ca */ /* 0x004fe200000e0000 */
[----:B------:R-:W-:-:S14]  /*0e00*/  BRA `(.L_x_8) ;  /* 0x0000000000047947 */ /* 0x000fdc0003800000 */
.L_x_9:
[----:B------:R-:W-:-:S05]  /*0e10*/  ULDC UR15, c[0x0][0x580] ;  /* 0x00016000000f7ab9 */ /* 0x000fca0000000800 */
.L_x_8:
[----:B------:R-:W-:Y:S02]  /*0e20*/  ULDC.64 UR4, c[0x0][0x5a0] ;  /* 0x0001680000047ab9 */ /* 0x000fe40000000a00 */
        /* <DEDUP_REMOVED lines=11> */
.L_x_10:
        /* <DEDUP_REMOVED lines=8> */
.L_x_12:
[----:B------:R-:W-:-:S05]  /*0f60*/  ULDC UR22, c[0x0][0x584] ;  /* 0x0001610000167ab9 */ /* 0x000fca0000000800 */
.L_x_11:
[----:B------:R-:W-:-:S13]  /*0f70*/  LOP3.LUT P0, RZ, R0, 0xff, RZ, 0xc0, !PT ;  /* 0x000000ff00ff7812 */ /* 0x000fda000780c0ff */
[----:B------:R-:W-:Y:S05]  /*0f80*/  @!P0 EXIT ;  /* 0x000000000000894d */ /* 0x000fea0003800000 */
[----:B------:R-:W-:Y:S01]  /*0f90*/  ULDC UR4, c[0x0][0x28c] ;  /* 0x0000a30000047ab9 */ /* 0x000fe20000000800 */
[----:B------:R-:W-:Y:S02]  /*0fa0*/  ULOP3.LUT UR23, UR13, 0x1, URZ, 0xfc, !UPT ;  /* 0x000000010d177892 */ /* 0x000fe4000f8efc3f */
[----:B------:R-:W-:-:S04]  /*0fb0*/  UIADD3 UR4, UR4, 0x3f, URZ ;  /* 0x0000003f04047890 */ /* 0x000fc8000fffe03f */
[----:B------:R-:W-:-:S04]  /*0fc0*/  USHF.R.S32.HI UR5, URZ, 0x1f, UR4 ;  /* 0x0000001f3f057899 */ /* 0x000fc80008011404 */
[----:B------:R-:W-:-:S03]  /*0fd0*/  ULEA.HI UR5, UR5, UR4, URZ, 0x6 ;  /* 0x0000000405057291 */ /* 0x000fc6000f8f303f */
[----:B------:R-:W-:Y:S01]  /*0fe0*/  UMOV UR4, URZ ;  /* 0x0000003f00047c82 */ /* 0x000fe20008000000 */
[----:B------:R-:W-:-:S03]  /*0ff0*/  USHF.R.S32.HI UR9, URZ, 0x6, UR5 ;  /* 0x000000063f097899 */ /* 0x000fc60008011405 */
[----:B------:R-:W-:-:S09]  /*1000*/  UMOV UR5, URZ ;  /* 0x0000003f00057c82 */ /* 0x000fd20008000000 */
.L_x_549:
[----:B------:R-:W-:Y:S01]  /*1010*/  STL [R1+0x450], RZ ;  /* 0x000450ff01007387 */ /* 0x000fe20000100800 */
[----:B-1----:R-:W1:Y:S01]  /*1020*/  S2UR UR17, SR_CgaCtaId ;  /* 0x00000000001179c3 */ /* 0x002e620000008800 */
[----:B------:R-:W-:Y:S01]  /*1030*/  UMOV UR16, 0x400 ;  /* 0x0000040000107882 */ /* 0x000fe20000000000 */
[----:B------:R-:W-:Y:S01]  /*1040*/  UMOV UR6, URZ ;  /* 0x0000003f00067c82 */ /* 0x000fe20008000000 */
[----:B------:R-:W-:Y:S01]  /*1050*/  STL [R1+0x44c], RZ ;  /* 0x00044cff01007387 */ /* 0x000fe20000100800 */
[----:B------:R-:W-:Y:S01]  /*1060*/  UMOV UR7, URZ ;  /* 0x0000003f00077c82 */ /* 0x000fe20008000000 */
[----:B------:R-:W-:Y:S01]  /*1070*/  UMOV UR8, URZ ;  /* 0x0000003f00087c82 */ /* 0x000fe20008000000 */
[----:B------:R-:W-:Y:S01]  /*1080*/  CS2R R236, SRZ ;  /* 0x0000000000ec7805 */ /* 0x000fe2000001ff00 */
[----:B------:R-:W-:Y:S01]  /*1090*/  STL [R1+0x448], RZ ;  /* 0x000448ff01007387 */ /* 0x000fe20000100800 */
[----:B0-2---:R-:W0:Y:S01]  /*10a0*/  LDC R2, c[0x0][0x28c] ;  /* 0x0000a300ff027b82 */ /* 0x005e220000000800 */
[----:B------:R-:W-:-:S02]  /*10b0*/  CS2R R234, SRZ ;  /* 0x0000000000ea7805 */ /* 0x000fc4000001ff00 */
[----:B------:R-:W-:Y:S01]  /*10c0*/  CS2R R232, SRZ ;  /* 0x0000000000e87805 */ /* 0x000fe2000001ff00 */
[----:B------:R-:W-:Y:S01]  /*10d0*/  STL [R1+0x444], RZ ;  /* 0x000444ff01007387 */ /* 0x000fe20000100800 */
[----:B------:R-:W-:Y:S02]  /*10e0*/  CS2R R230, SRZ ;  /* 0x0000000000e67805 */ /* 0x000fe4000001ff00 */
[----:B------:R-:W-:Y:S02]  /*10f0*/  CS2R R228, SRZ ;  /* 0x0000000000e47805 */ /* 0x000fe4000001ff00 */
[----:B------:R-:W-:Y:S01]  /*1100*/  CS2R R226, SRZ ;  /* 0x0000000000e27805 */ /* 0x000fe2000001ff00 */
[----:B------:R-:W-:Y:S01]  /*1110*/  STL [R1+0x440], RZ ;  /* 0x000440ff01007387 */ /* 0x000fe20000100800 */
[----:B------:R-:W-:Y:S02]  /*1120*/  CS2R R224, SRZ ;  /* 0x0000000000e07805 */ /* 0x000fe4000001ff00 */
        /* <DEDUP_REMOVED lines=15> */
[----:B0-----:R-:W-:Y:S02]  /*1220*/  ISETP.GE.AND P0, PT, R2, 0x1, PT ;  /* 0x000000010200780c */ /* 0x001fe40003f06270 */
        /* <DEDUP_REMOVED lines=47> */
[----:B------:R-:W-:Y:S01]  /*1520*/  IMAD.MOV.U32 R3, RZ, RZ, RZ ;  /* 0x000000ffff037224 */ /* 0x000fe200078e00ff */
[----:B------:R-:W-:Y:S02]  /*1530*/  CS2R R24, SRZ ;  /* 0x0000000000187805 */ /* 0x000fe4000001ff00 */
[----:B------:R-:W-:Y:S01]  /*1540*/  CS2R R26, SRZ ;  /* 0x00000000001a7805 */ /* 0x000fe2000001ff00 */
[----:B------:R-:W-:Y:S01]  /*1550*/  STL [R1+0x3fc], RZ ;  /* 0x0003fcff01007387 */ /* 0x000fe20000100800 */
[----:B------:R-:W-:-:S02]  /*1560*/  CS2R R28, SRZ ;  /* 0x00000000001c7805 */ /* 0x000fc4000001ff00 */
[----:B------:R-:W-:Y:S02]  /*1570*/  CS2R R30, SRZ ;  /* 0x00000000001e7805 */ /* 0x000fe4000001ff00 */
[----:B------:R-:W-:Y:S01]  /*1580*/  CS2R R32, SRZ ;  /* 0x0000000000207805 */ /* 0x000fe2000001ff00 */
[----:B------:R-:W-:Y:S01]  /*1590*/  STL [R1+0x3f8], RZ ;  /* 0x0003f8ff01007387 */ /* 0x000fe20000100800 */
[----:B------:R-:W-:Y:S02]  /*15a0*/  CS2R R34, SRZ ;  /* 0x0000000000227805 */ /* 0x000fe4000001ff00 */
        /* <DEDUP_REMOVED lines=76> */
[----:B------:R-:W-:Y:S01]  /*1a70*/  CS2R R150, SRZ ;  /* 0x0000000000967805 */ /* 0x000fe2000001ff00 */
[----:B------:R-:W-:Y:S04]  /*1a80*/  STL [R1+0x3a8], RZ ;  /* 0x0003a8ff01007387 */ /* 0x000fe80000100800 */
        /* <DEDUP_REMOVED lines=106> */
[----:B------:R-:W-:Y:S04]  /*2130*/  STL [R1], RZ ;  /* 0x000000ff01007387 */ /* 0x000fe80000100800 */
        /* <DEDUP_REMOVED lines=39> */
[----:B------:R-:W-:Y:S01]  /*23b0*/  STL [R1+0xa0], RZ ;  /* 0x0000a0ff01007387 */ /* 0x000fe20000100800 */
[----:B------:R-:W0:Y:S03]  /*23c0*/  S2R R0, SR_TID.X ;  /* 0x0000000000007919 */ /* 0x000e260000002100 */
        /* <DEDUP_REMOVED lines=8> */
[----:B0-----:R-:W-:-:S03]  /*2450*/  LOP3.LUT R0, R0, 0x80, RZ, 0xc0, !PT ;  /* 0x0000008000007812 */ /* 0x001fc600078ec0ff */
[----:B------:R-:W-:Y:S01]  /*2460*/  STL [R1+0xc4], RZ ;  /* 0x0000c4ff01007387 */ /* 0x000fe20000100800 */
[----:B------:R-:W-:-:S03]  /*2470*/  SHF.R.U32.HI R0, RZ, 0x7, R0 ;  /* 0x00000007ff007819 */ /* 0x000fc60000011600 */
        /* <DEDUP_REMOVED lines=33> */
[----:B------:R-:W0:Y:S04]  /*2690*/  SHFL.IDX PT, R0, R0, RZ, 0x1f ;  /* 0x00001fff00007589 */ /* 0x000e2800000e0000 */
[----:B------:R2:W-:Y:S04]  /*26a0*/  STL [R1+0x14c], RZ ;  /* 0x00014cff01007387 */ /* 0x0005e80000100800 */
[----:B------:R2:W-:Y:S04]  /*26b0*/  STL [R1+0x150], RZ ;  /* 0x000150ff01007387 */ /* 0x0005e80000100800 */
[----:B------:R2:W-:Y:S04]  /*26c0*/  STL [R1+0x154], RZ ;  /* 0x000154ff01007387 */ /* 0x0005e80000100800 */
[----:B------:R2:W-:Y:S04]  /*26d0*/  STL [R1+0x158], RZ ;  /* 0x000158ff01007387 */ /* 0x0005e80000100800 */
[----:B------:R2:W-:Y:S04]  /*26e0*/  STL [R1+0x15c], RZ ;  /* 0x00015cff01007387 */ /* 0x0005e80000100800 */
[----:B------:R2:W-:Y:S01]  /*26f0*/  STL [R1+0x160], RZ ;  /* 0x000160ff01007387 */ /* 0x0005e20000100800 */
[----:B0-----:R-:W-:Y:S01]  /*2700*/  R2UR UR12, R0 ;  /* 0x00000000000c72ca */ /* 0x001fe200000e0000 */
[----:B------:R-:W-:-:S02]  /*2710*/  IMAD.U32 R0, RZ, RZ, UR4 ;  /* 0x00000004ff007e24 */ /* 0x000fc4000f8e00ff */
[----:B------:R2:W-:Y:S04]  /*2720*/  STL [R1+0x164], RZ ;  /* 0x000164ff01007387 */ /* 0x0005e80000100800 */
[----:B------:R2:W-:Y:S04]  /*2730*/  STL [R1+0x168], RZ ;  /* 0x000168ff01007387 */ /* 0x0005e80000100800 */
[----:B------:R2:W-:Y:S02]  /*2740*/  STL [R1+0x16c], RZ ;  /* 0x00016cff01007387 */ /* 0x0005e40000100800 */
[----:B------:R-:W-:-:S02]  /*2750*/  ULEA.HI UR11, UR12, UR12, URZ, 0x1 ;  /* 0x0000000c0c0b7291 */ /* 0x000fc4000f8f083f */
[----:B------:R2:W-:Y:S02]  /*2760*/  STL [R1+0x170], RZ ;  /* 0x000170ff01007387 */ /* 0x0005e40000100800 */
[----:B------:R-:W-:Y:S02]  /*2770*/  ULOP3.LUT UR14, UR11, 0xffffe, URZ, 0xc0, !UPT ;  /* 0x000ffffe0b0e7892 */ /* 0x000fe4000f8ec03f */
[----:B------:R2:W-:Y:S01]  /*2780*/  STL [R1+0x174], RZ ;  /* 0x000174ff01007387 */ /* 0x0005e20000100800 */
[----:B-1----:R-:W-:Y:S02]  /*2790*/  ULEA UR11, UR17, UR16, 0x18 ;  /* 0x00000010110b7291 */ /* 0x002fe4000f8ec03f */
[----:B------:R-:W-:Y:S01]  /*27a0*/  UIADD3 UR14, UR12, -UR14, URZ ;  /* 0x8000000e0c0e7290 */ /* 0x000fe2000fffe03f */
[----:B------:R2:W-:Y:S03]  /*27b0*/  STL [R1+0x178], RZ ;  /* 0x000178ff01007387 */ /* 0x0005e60000100800 */
[----:B------:R-:W-:Y:S01]  /*27c0*/  ULEA UR14, UR14, UR11, 0xc ;  /* 0x0000000b0e0e7291 */ /* 0x000fe2000f8e603f */
[----:B------:R2:W-:Y:S03]  /*27d0*/  STL [R1+0x17c], RZ ;  /* 0x00017cff01007387 */ /* 0x0005e60000100800 */
[----:B------:R-:W-:Y:S01]  /*27e0*/  UIADD3 UR14, UR14, 0x100, URZ ;  /* 0x000001000e0e7890 */ /* 0x000fe2000fffe03f */
[----:B------:R2:W-:Y:S03]  /*27f0*/  STL [R1+0x180], RZ ;  /* 0x000180ff01007387 */ /* 0x0005e60000100800 */
[----:B------:R-:W-:Y:S01]  /*2800*/  USHF.R.U32.HI UR12, URZ, 0x4, UR14 ;  /* 0x000000043f0c7899 */ /* 0x000fe2000801160e */
[----:B------:R2:W-:Y:S02]  /*2810*/  STL [R1+0x184], RZ ;  /* 0x000184ff01007387 */ /* 0x0005e40000100800 */
[----:B------:R-:W-:Y:S01]  /*2820*/  UMOV UR14, UR5 ;  /* 0x00000005000e7c82 */ /* 0x000fe20008000000 */
[----:B------:R-:W-:Y:S01]  /*2830*/  ULOP3.LUT UR12, UR12, 0x3fff, URZ, 0xc0, !UPT ;  /* 0x00003fff0c0c7892 */ /* 0x000fe2000f8ec03f */
[----:B------:R2:W-:Y:S04]  /*2840*/  STL [R1+0x188], RZ ;  /* 0x000188ff01007387 */ /* 0x0005e80000100800 */
        /* <DEDUP_REMOVED lines=28> */
[----:B------:R2:W-:Y:S01]  /*2a10*/  STL [R1+0x1fc], RZ ;  /* 0x0001fcff01007387 */ /* 0x0005e20000100800 */
[----:B------:R-:W-:Y:S05]  /*2a20*/  @!P0 BRA `(.L_x_13) ;  /* 0x0000004000c08947 */ /* 0x000fea0003800000 */
[----:B------:R-:W-:-:S06]  /*2a30*/  UISETP.NE.AND UP0, UPT, UR23, 0x3, UPT ;  /* 0x000000031700788c */ /* 0x000fcc000bf05270 */
[----:B------:R-:W-:-:S13]  /*2a40*/  PLOP3.LUT P1, PT, PT, PT, UP0, 0x80, 0x0 ;  /* 0x000000000000781c */ /* 0x000fda0003f2f008 */
[----:B------:R-:W-:Y:S05]  /*2a50*/  @!P1 BRA `(.L_x_14) ;  /* 0x0000000000049947 */ /* 0x000fea0003800000 */
[----:B------:R-:W-:Y:S01]  /*2a60*/  BPT.TRAP 0x1 ;  /* 0x000000040000795c */ /* 0x000fe20000300000 */
.L_x_14:
[----:B------:R-:W-:Y:S01]  /*2a70*/  ULEA UR6, UR5, UR11, 0x3 ;  /* 0x0000000b05067291 */ /* 0x000fe2000f8e183f */
[----:B------:R-:W-:-:S05]  /*2a80*/  IMAD.U32 R0, RZ, RZ, UR4 ;  /* 0x00000004ff007e24 */ /* 0x000fca000f8e00ff */
[----:B------:R-:W-:-:S04]  /*2a90*/  SHF.L.U32 R0, R0, 0x1f, RZ ;  /* 0x0000001f00007819 */ /* 0x000fc800000006ff */
[----:B------:R0:W1:Y:S01]  /*2aa0*/  SYNCS.PHASECHK.TRANS64.TRYWAIT P0, [UR6], R0 ;  /* 0x00000000ff0075a7 */ /* 0x0000620008000146 */
[----:B------:R-:W-:Y:S05]  /*2ab0*/  @!P1 BRA `(.L_x_15) ;  /* 0x0000000000049947 */ /* 0x000fea0003800000 */
[----:B------:R-:W-:Y:S01]  /*2ac0*/  BPT.TRAP 0x1 ;  /* 0x000000040000795c */ /* 0x000fe20000300000 */
.L_x_15:
[----:B-1----:R-:W-:Y:S05]  /*2ad0*/  @P0 BRA `(.L_x_16) ;  /* 0x0000000000080947 */ /* 0x002fea0003800000 */
[----:B------:R-:W1:Y:S02]  /*2ae0*/  SYNCS.PHASECHK.TRANS64.TRYWAIT P0, [UR6], R0 ;  /* 0x00000000ff0075a7 */ /* 0x000e640008000146 */
[----:B-1----:R-:W-:Y:S05]  /*2af0*/  @!P0 BRA `(.L_x_17) ;  /* 0x0000022400388947 */ /* 0x002fea0003800000 */
.L_x_16:
[----:B------:R-:W-:Y:S01]  /*2b00*/  UIADD3 UR6, UR11, 0xc100, URZ ;  /* 0x0000c1000b067890 */ /* 0x000fe2000fffe03f */
[----:B------:R-:W-:Y:S01]  /*2b10*/  WARPGROUP.ARRIVE ;  /* 0x00000000000079c5 */ /* 0x000fe20000000000 */
[----:B------:R-:W-:Y:S02]  /*2b20*/  ULOP3.LUT UR7, UR12, 0x10000, URZ, 0xfc, !UPT ;  /* 0x000100000c077892 */ /* 0x000fe4000f8efc3f */
[----:B------:R-:W-:Y:S02]  /*2b30*/  USHF.R.U32.HI UR6, URZ, 0x4, UR6 ;  /* 0x000000043f067899 */ /* 0x000fe40008011606 */
[----:B------:R-:W-:Y:S02]  /*2b40*/  ULEA UR7, UR5, UR7, 0xa ;  /* 0x0000000705077291 */ /* 0x000fe4000f8e503f */
[----:B------:R-:W-:Y:S01]  /*2b50*/  ULOP3.LUT UR6, UR6, 0x3fff, URZ, 0xc0, !UPT ;  /* 0x00003fff06067892 */ /* 0x000fe2000f8ec03f */
[----:B------:R-:W-:Y:S01]  /*2b60*/  UMOV UR17, 0x80000020 ;  /* 0x8000002000117882 */ /* 0x000fe20000000000 */
[----:B------:R-:W-:-:S02]  /*2b70*/  UMOV UR19, 0x80000020 ;  /* 0x8000002000137882 */ /* 0x000fc40000000000 */
[----:B------:R-:W-:Y:S01]  /*2b80*/  ULOP3.LUT UR6, UR6, 0x10000, URZ, 0xfc, !UPT ;  /* 0x0001000006067892 */ /* 0x000fe2000f8efc3f */
[----:B------:R-:W-:-:S03]  /*2b90*/  UMOV UR16, UR7 ;  /* 0x0000000700107c82 */ /* 0x000fc60008000000 */
[----:B------:R-:W-:-:S03]  /*2ba0*/  ULEA UR8, UR5, UR6, 0xa ;  /* 0x0000000605087291 */ /* 0x000fc6000f8e503f */
[----:B------:R-:W-:-:S04]  /*2bb0*/  UMOV UR6, 0x2 ;  /* 0x0000000200067882 */ /* 0x000fc80000000000 */
[----:B------:R-:W-:Y:S02]  /*2bc0*/  UMOV UR18, UR8 ;  /* 0x0000000800127c82 */ /* 0x000fe40008000000 */
[----:B------:R-:W-:Y:S01]  /*2bd0*/  QGMMA.64x256x32.F32.E4M3.E4M3 R24, gdesc[UR16], RZ, !UPT, gsb0 ;  /* 0x03e00000101879f3 */ /* 0x000fe2000c0008ff */
[----:B------:R-:W-:Y:S01]  /*2be0*/  UIADD3 UR16, UR7, 0x200, URZ ;  /* 0x0000020007107890 */ /* 0x000fe2000fffe03f */
[----:B------:R-:W-:Y:S01]  /*2bf0*/  UMOV UR17, 0x80000020 ;  /* 0x8000002000117882 */ /* 0x000fe20000000000 */
[----:B------:R-:W-:Y:S02]  /*2c00*/  WARPGROUP.DEPBAR.LE gsb0, 0x0 ;  /* 0x00008000000079c5 */ /* 0x000fe40000010000 */
[----:B------:R-:W-:Y:S04]  /*2c10*/  STL.64 [R1], R24 ;  /* 0x0000001801007387 */ /* 0x000fe80000100a00 */
[----:B------:R-:W-:Y:S04]  /*2c20*/  STL.64 [R1+0x8], R26 ;  /* 0x0000081a01007387 */ /* 0x000fe80000100a00 */
        /* <DEDUP_REMOVED lines=61> */
[----:B------:R3:W-:Y:S02]  /*3000*/  STL.64 [R1+0x1f8], R150 ;  /* 0x0001f89601007387 */ /* 0x0007e40000100a00 */
[----:B---3--:R-:W-:-:S06]  /*3010*/  WARPGROUP.ARRIVE ;  /* 0x00000000000079c5 */ /* 0x008fcc0000000000 */
[----:B------:R-:W-:Y:S03]  /*3020*/  QGMMA.64x256x32.F32.E4M3.E4M3 R24, gdesc[UR16], RZ, !UPT, gsb0 ;  /* 0x03e00000101879f3 */ /* 0x000fe6000c0008ff */
[----:B------:R-:W-:Y:S02]  /*3030*/  WARPGROUP.DEPBAR.LE gsb0, 0x0 ;  /* 0x00008000000079c5 */ /* 0x000fe40000010000 */
        /* <DEDUP_REMOVED lines=21> */
[----:B------:R3:W-:Y:S04]  /*3190*/  STL.64 [R1+0x470], R108 ;  /* 0x0004706c01007387 */ /* 0x0007e80000100a00 */
        /* <DEDUP_REMOVED lines=70> */
[----:B---3--:R-:W3:Y:S04]  /*3600*/  LDL.LU.64 R108, [R1] ;  /* 0x00000000016c7983 */ /* 0x008ee80000300a00 */
[----:B------:R-:W3:Y:S04]  /*3610*/  LDL.LU.64 R110, [R1+0x8] ;  /* 0x00000800016e7983 */ /* 0x000ee80000300a00 */
        /* <DEDUP_REMOVED lines=61> */
[----:B------:R-:W3:Y:S01]  /*39f0*/  LDL.LU.64 R234, [R1+0x1f8] ;  /* 0x0001f80001ea7983 */ /* 0x000ee20000300a00 */
[----:B------:R-:W-:-:S02]  /*3a00*/  UIADD3 UR16, UR7, 0x2, URZ ;  /* 0x0000000207107890 */ /* 0x000fc4000fffe03f */
[----:B------:R-:W-:Y:S01]  /*3a10*/  UIADD3 UR18, UR8, 0x2, URZ ;  /* 0x0000000208127890 */ /* 0x000fe2000fffe03f */
[----:B------:R-:W-:Y:S01]  /*3a20*/  STL [R1+0x338], RZ ;  /* 0x000338ff01007387 */ /* 0x000fe20000100800 */
[----:B------:R-:W-:Y:S01]  /*3a30*/  UMOV UR17, 0x80000020 ;  /* 0x8000002000117882 */ /* 0x000fe20000000000 */
[----:B------:R-:W-:Y:S02]  /*3a40*/  UMOV UR19, 0x80000020 ;  /* 0x8000002000137882 */ /* 0x000fe40000000000 */
        /* <DEDUP_REMOVED lines=25> */
[----:B---3--:R-:W-:-:S06]  /*3be0*/  WARPGROUP.ARRIVE ;  /* 0x00000000000079c5 */ /* 0x008fcc0000000000 */
[----:B------:R-:W-:Y:S03]  /*3bf0*/  QGMMA.64x256x32.F32.E4M3.E4M3 R108, gdesc[UR16], R108, gsb0 ;  /* 0x03e00000106c79f3 */ /* 0x000fe6000800086c */
[----:B------:R-:W-:Y:S02]  /*3c00*/  WARPGROUP.DEPBAR.LE gsb0, 0x0 ;  /* 0x00008000000079c5 */ /* 0x000fe40000010000 */
[----:B------:R-:W-:Y:S01]  /*3c10*/  STL.64 [R1], R108 ;  /* 0x0000006c01007387 */ /* 0x000fe20000100a00 */
[----:B------:R-:W-:Y:S01]  /*3c20*/  UIADD3 UR16, UR7, 0x202, URZ ;  /* 0x0000020207107890 */ /* 0x000fe2000fffe03f */
[----:B------:R-:W-:Y:S02]  /*3c30*/  IMAD.MOV.U32 R2, RZ, RZ, R234 ;  /* 0x000000ffff027224 */ /* 0x000fe400078e00ea */
[----:B------:R-:W-:Y:S01]  /*3c40*/  STL.64 [R1+0x8], R110 ;  /* 0x0000086e01007387 */ /* 0x000fe20000100a00 */
[----:B------:R-:W-:Y:S01]  /*3c50*/  UMOV UR17, 0x80000020 ;  /* 0x8000002000117882 */ /* 0x000fe20000000000 */
[----:B------:R-:W-:Y:S01]  /*3c60*/  ULDC UR7, c[0x0][0x50c] ;  /* 0x0001430000077ab9 */ /* 0x000fe20000000800 */
[----:B01----:R-:W-:Y:S01]  /*3c70*/  IMAD.MOV.U32 R0, RZ, RZ, R235 ;  /* 0x000000ffff007224 */ /* 0x003fe200078e00eb */
        /* <DEDUP_REMOVED lines=62> */
[----:B0-----:R-:W3:Y:S04]  /*4060*/  LDL.LU.64 R150, [R1+0x518] ;  /* 0x0005180001967983 */ /* 0x001ee80000300a00 */
        /* <DEDUP_REMOVED lines=21> */
[----:B------:R-:W-:Y:S01]  /*41c0*/  UISETP.NE.AND UP0, UPT, UR7, 0x2, UPT ;  /* 0x000000020700788c */ /* 0x000fe2000bf05270 */
[----:B------:R-:W-:-:S02]  /*41d0*/  CS2R R236, SRZ ;  /* 0x0000000000ec7805 */ /* 0x000fc4000001ff00 */
[----:B-1----:R-:W-:Y:S01]  /*41e0*/  CS2R R234, SRZ ;  /* 0x0000000000ea7805 */ /* 0x002fe2000001ff00 */
[----:B------:R0:W-:Y:S01]  /*41f0*/  STL [R1+0x2d0], RZ ;  /* 0x0002d0ff01007387 */ /* 0x0001e20000100800 */
[----:B------:R-:W-:Y:S01]  /*4200*/  USEL UR7, URZ, 0x1, UP0 ;  /* 0x000000013f077887 */ /* 0x000fe20008000000 */
[----:B------:R-:W-:Y:S02]  /*4210*/  CS2R R232, SRZ ;  /* 0x0000000000e87805 */ /* 0x000fe4000001ff00 */
[----:B------:R-:W-:Y:S01]  /*4220*/  CS2R R230, SRZ ;  /* 0x0000000000e67805 */ /* 0x000fe2000001ff00 */
[----:B------:R0:W-:Y:S01]  /*4230*/  STL [R1+0x2cc], RZ ;  /* 0x0002ccff01007387 */ /* 0x0001e20000100800 */
[----:B------:R-:W-:Y:S02]  /*4240*/  CS2R R228, SRZ ;  /* 0x0000000000e47805 */ /* 0x000fe4000001ff00 */
[----:B------:R-:W-:Y:S02]  /*4250*/  CS2R R226, SRZ ;  /* 0x0000000000e27805 */ /* 0x000fe4000001ff00 */
[----:B------:R-:W-:Y:S01]  /*4260*/  ISETP.NE.AND P0, PT, RZ, UR7, PT ;  /* 0x00000007ff007c0c */ /* 0x000fe2000bf05270 */
[----:B------:R0:W-:Y:S01]  /*4270*/  STL [R1+0x2c8], RZ ;  /* 0x0002c8ff01007387 */ /* 0x0001e20000100800 */
[----:B------:R-:W-:-:S02]  /*4280*/  CS2R R224, SRZ ;  /* 0x0000000000e07805 */ /* 0x000fc4000001ff00 */
[----:B------:R-:W-:Y:S02]  /*4290*/  CS2R R222, SRZ ;  /* 0x0000000000de7805 */ /* 0x000fe4000001ff00 */
[----:B------:R-:W-:Y:S01]  /*42a0*/  CS2R R220, SRZ ;  /* 0x0000000000dc7805 */ /* 0x000fe2000001ff00 */
[----:B------:R0:W-:Y:S01]  /*42b0*/  STL [R1+0x2c4], RZ ;  /* 0x0002c4ff01007387 */ /* 0x0001e20000100800 */
[----:B------:R-:W-:Y:S02]  /*42c0*/  CS2R R218, SRZ ;  /* 0x0000000000da7805 */ /* 0x000fe4000001ff00 */
[----:B------:R-:W-:Y:S02]  /*42d0*/  CS2R R216, SRZ ;  /* 0x0000000000d87805 */ /* 0x000fe4000001ff00 */
[----:B------:R-:W-:Y:S01]  /*42e0*/  CS2R R214, SRZ ;  /* 0x0000000000d67805 */ /* 0x000fe2000001ff00 */
        /* <DEDUP_REMOVED lines=54> */
[----:B------:R-:W-:Y:S01]  /*4650*/  CS2R R4, SRZ ;  /* 0x0000000000047805 */ /* 0x000fe2000001ff00 */
[----:B------:R-:W-:Y:S01]  /*4660*/  IMAD.MOV.U32 R3, RZ, RZ, RZ ;  /* 0x000000ffff037224 */ /* 0x000fe200078e00ff */
        /* <DEDUP_REMOVED lines=35> */
[----:B---3--:R-:W-:-:S06]  /*48a0*/  WARPGROUP.ARRIVE ;  /* 0x00000000000079c5 */ /* 0x008fcc0000000000 */
[----:B------:R-:W-:Y:S03]  /*48b0*/  QGMMA.64x256x32.F32.E4M3.E4M3 R24, gdesc[UR16], R24, gsb0 ;  /* 0x03e00000101879f3 */ /* 0x000fe60008000818 */
[----:B------:R-:W-:Y:S02]  /*48c0*/  WARPGROUP.DEPBAR.LE gsb0, 0x0 ;  /* 0x00008000000079c5 */ /* 0x000fe40000010000 */
[----:B0-----:R-:W-:Y:S05]  /*48d0*/  @!P0 BRA `(.L_x_18) ;  /* 0x0000002000f88947 */ /* 0x001fea0003800000 */
[----:B------:R-:W3:Y:S04]  /*48e0*/  LDL R3, [R1] ;  /* 0x0000000001037983 */ /* 0x000ee80000100800 */
[----:B------:R-:W4:Y:S04]  /*48f0*/  LDL R4, [R1+0x4] ;  /* 0x0000040001047983 */ /* 0x000f280000100800 */
[----:B------:R-:W5:Y:S04]  /*4900*/  LDL R5, [R1+0x8] ;  /* 0x0000080001057983 */ /* 0x000f680000100800 */
[----:B------:R-:W2:Y:S04]  /*4910*/  LDL R6, [R1+0xc] ;  /* 0x00000c0001067983 */ /* 0x000ea80000100800 */
        /* <DEDUP_REMOVED lines=101> */
[----:B------:R0:W-:Y:S04]  /*4f70*/  STL [R1+0x4bc], R131 ;  /* 0x0004bc8301007387 */ /* 0x0001e80000100800 */
[----:B0-----:R-:W2:Y:S04]  /*4f80*/  LDL R131, [R1+0x1a4] ;  /* 0x0001a40001837983 */ /* 0x001ea80000100800 */
        /* <DEDUP_REMOVED lines=39> */
[----:B0-----:R-:W2:Y:S01]  /*5200*/  LDL R151, [R1+0x1f4] ;  /* 0x0001f40001977983 */ /* 0x001ea20000100800 */
[----:B------:R-:W-:-:S01]  /*5210*/  FADD R2, RZ, R2 ;  /* 0x00000002ff027221 */ /* 0x000fc20000000000 */
[----:B------:R-:W-:Y:S01]  /*5220*/  FADD R0, RZ, R0 ;  /* 0x00000000ff007221 */ /* 0x000fe20000000000 */
[----:B---3--:R-:W-:-:S01]  /*5230*/  FADD R3, RZ, R3 ;  /* 0x00000003ff037221 */ /* 0x008fc20000000000 */
[----:B----4-:R-:W-:Y:S01]  /*5240*/  FADD R4, RZ, R4 ;  /* 0x00000004ff047221 */ /* 0x010fe20000000000 */
[----:B-----5:R-:W-:-:S01]  /*5250*/  FADD R5, RZ, R5 ;  /* 0x00000005ff057221 */ /* 0x020fc20000000000 */
[----:B--2---:R-:W-:Y:S01]  /*5260*/  FADD R6, RZ, R6 ;  /* 0x00000006ff067221 */ /* 0x004fe20000000000 */
[----:B------:R-:W-:-:S01]  /*5270*/  FADD R7, RZ, R7 ;  /* 0x00000007ff077221 */ /* 0x000fc20000000000 */
[----:B------:R-:W-:Y:S01]  /*5280*/  FADD R8, RZ, R8 ;  /* 0x00000008ff087221 */ /* 0x000fe20000000000 */
        /* <DEDUP_REMOVED lines=13> */
[----:B------:R-:W2:Y:S01]  /*5360*/  LDL.LU R131, [R1+0x4bc] ;  /* 0x0004bc0001837983 */ /* 0x000ea20000300800 */
        /* <DEDUP_REMOVED lines=13> */
[----:B------:R-:W3:Y:S01]  /*5440*/  LDL.LU R132, [R1+0x4b8] ;  /* 0x0004b80001847983 */ /* 0x000ee20000300800 */
        /* <DEDUP_REMOVED lines=16> */
[----:B------:R0:W-:Y:S01]  /*5550*/  STL [R1+0x200], R133 ;  /* 0x0002008501007387 */ /* 0x0001e20000100800 */
        /* <DEDUP_REMOVED lines=9> */
[----:B0-----:R-:W4:Y:S01]  /*55f0*/  LDL.LU R133, [R1+0x4b4] ;  /* 0x0004b40001857983 */ /* 0x001f220000300800 */
[----:B------:R-:W-:-:S01]  /*5600*/  FADD R184, RZ, R184 ;  /* 0x000000b8ffb87221 */ /* 0x000fc20000000000 */
[----:B------:R-:W-:Y:S01]  /*5610*/  FADD R185, RZ, R185 ;  /* 0x000000b9ffb97221 */ /* 0x000fe20000000000 */
[----:B------:R-:W-:-:S01]  /*5620*/  FADD R186, RZ, R186 ;  /* 0x000000baffba7221 */ /* 0x000fc20000000000 */
        /* <DEDUP_REMOVED lines=10> */
[----:B0-----:R-:W5:Y:S01]  /*56d0*/  LDL.LU R134, [R1+0x4b0] ;  /* 0x0004b00001867983 */ /* 0x001f620000300800 */
        /* <DEDUP_REMOVED lines=52> */
[----:B0-----:R-:W5:Y:S04]  /*5a20*/  LDL.LU R138, [R1+0x4a0] ;  /* 0x0004a000018a7983 */ /* 0x001f680000300800 */
[----:B------:R0:W-:Y:S01]  /*5a30*/  STL [R1+0x218], R139 ;  /* 0x0002188b01007387 */ /* 0x0001e20000100800 */
[----:B------:R-:W-:-:S03]  /*5a40*/  FADD R140, RZ, R140 ;  /* 0x0000008cff8c7221 */ /* 0x000fc60000000000 */
        /* <DEDUP_REMOVED lines=34> */
[----:B------:R0:W-:Y:S04]  /*5c70*/  STL [R1+0x248], R151 ;  /* 0x0002489701007387 */ /* 0x0001e80000100800 */
[----:B0-----:R-:W5:Y:S04]  /*5c80*/  LDL.LU R151, [R1+0x46c] ;  /* 0x00046c0001977983 */ /* 0x001f680000300800 */
[----:B------:R0:W-:Y:S04]  /*5c90*/  STL [R1+0x24c], R2 ;  /* 0x00024c0201007387 */ /* 0x0001e80000100800 */
[----:B------:R1:W-:Y:S01]  /*5ca0*/  STL [R1+0x250], R0 ;  /* 0x0002500001007387 */ /* 0x0003e20000100800 */
[----:B0-----:R-:W-:-:S01]  /*5cb0*/  FADD R2, RZ, R24 ;  /* 0x00000018ff027221 */ /* 0x001fc20000000000 */
[----:B-1----:R-:W-:-:S04]  /*5cc0*/  FADD R0, RZ, R25 ;  /* 0x00000019ff007221 */ /* 0x002fc80000000000 */
        /* <DEDUP_REMOVED lines=211> */
[----:B--2---:R-:W-:-:S04]  /*6a00*/  FADD R0, RZ, R131 ;  /* 0x00000083ff007221 */ /* 0x004fc80000000000 */
[----:B------:R3:W-:Y:S04]  /*6a10*/  STL [R1+0x3fc], R2 ;  /* 0x0003fc0201007387 */ /* 0x0007e80000100800 */
[----:B------:R4:W-:Y:S01]  /*6a20*/  STL [R1+0x400], R0 ;  /* 0x0004000001007387 */ /* 0x0009e20000100800 */
[----:B---3--:R-:W-:-:S01]  /*6a30*/  FADD R2, RZ, R132 ;  /* 0x00000084ff027221 */ /* 0x008fc20000000000 */
[----:B----4-:R-:W-:-:S04]  /*6a40*/  FADD R0, RZ, R133 ;  /* 0x00000085ff007221 */ /* 0x010fc80000000000 */
[----:B------:R5:W-:Y:S04]  /*6a50*/  STL [R1+0x404], R2 ;  /* 0x0004040201007387 */ /* 0x000be80000100800 */
[----:B------:R0:W-:Y:S01]  /*6a60*/  STL [R1+0x408], R0 ;  /* 0x0004080001007387 */ /* 0x0001e20000100800 */
[----:B-----5:R-:W-:-:S01]  /*6a70*/  FADD R2, RZ, R134 ;  /* 0x00000086ff027221 */ /* 0x020fc20000000000 */
[----:B0-----:R-:W-:-:S04]  /*6a80*/  FADD R0, RZ, R135 ;  /* 0x00000087ff007221 */ /* 0x001fc80000000000 */
        /* <DEDUP_REMOVED lines=34> */
[----:B------:R-:W-:-:S05]  /*6cb0*/  UMOV UR6, URZ ;  /* 0x0000003f00067c82 */ /* 0x000fca0008000000 */
.L_x_18:
[----:B------:R-:W-:-:S04]  /*6cc0*/  UIADD3 UR14, UR5, 0x1, URZ ;  /* 0x00000001050e7890 */ /* 0x000fc8000fffe03f */
[----:B------:R-:W-:-:S04]  /*6cd0*/  UISETP.NE.AND UP0, UPT, UR14, 0x3, UPT ;  /* 0x000000030e00788c */ /* 0x000fc8000bf05270 */
[----:B------:R-:W-:Y:S02]  /*6ce0*/  USEL UR8, URZ, 0x1, UP0 ;  /* 0x000000013f087887 */ /* 0x000fe40008000000 */
[----:B------:R-:W-:Y:S02]  /*6cf0*/  USEL UR14, UR14, URZ, UP0 ;  /* 0x0000003f0e0e7287 */ /* 0x000fe40008000000 */
[----:B------:R-:W-:-:S06]  /*6d00*/  ULOP3.LUT UR8, UR4, UR8, URZ, 0x3c, !UPT ;  /* 0x0000000804087292 */ /* 0x000fcc000f8e3c3f */
[----:B0-----:R-:W-:Y:S01]  /*6d10*/  IMAD.U32 R0, RZ, RZ, UR8 ;  /* 0x00000008ff007e24 */ /* 0x001fe2000f8e00ff */
[----:B------:R-:W-:-:S06]  /*6d20*/  UMOV UR8, 0x1 ;  /* 0x0000000100087882 */ /* 0x000fcc0000000000 */
.L_x_13:
[----:B------:R-:W-:-:S04]  /*6d30*/  UISETP.LT.AND UP0, UPT, UR9, 0x1, UPT ;  /* 0x000000010900788c */ /* 0x000fc8000bf01270 */
[----:B------:R-:W-:-:S04]  /*6d40*/  USEL UR16, UR9, 0x1, UP0 ;  /* 0x0000000109107887 */ /* 0x000fc80008000000 */
[----:B------:R-:W-:-:S04]  /*6d50*/  UIADD3 UR16, UR9, -UR16, URZ ;  /* 0x8000001009107290 */ /* 0x000fc8000fffe03f */
[----:B------:R-:W-:-:S06]  /*6d60*/  UISETP.GE.AND UP0, UPT, UR16, 0x1, UPT ;  /* 0x000000011000788c */ /* 0x000fcc000bf06270 */
[----:B------:R-:W-:-:S13]  /*6d70*/  PLOP3.LUT P0, PT, PT, PT, UP0, 0x80, 0x0 ;  /* 0x000000000000781c */ /* 0x000fda0003f0f008 */
[----:B------:R-:W-:Y:S05]  /*6d80*/  @!P0 BRA `(.L_x_19) ;  /* 0x0000006000508947 */ /* 0x000fea0003800000 */
[----:B------:R-:W-:Y:S01]  /*6d90*/  UMOV UR24, UR16 ;  /* 0x0000001000187c82 */ /* 0x000fe20008000000 */
[----:B------:R-:W-:Y:S01]  /*6da0*/  UMOV UR25, UR5 ;  /* 0x0000000500197c82 */ /* 0x000fe20008000000 */
[----:B------:R-:W-:-:S05]  /*6db0*/  ULDC UR26, c[0x0][0x50c] ;  /* 0x00014300001a7ab9 */ /* 0x000fca0000000800 */
.L_x_27:
[----:B------:R-:W-:-:S06]  /*6dc0*/  UISETP.NE.AND UP0, UPT, UR23, 0x3, UPT ;  /* 0x000000031700788c */ /* 0x000fcc000bf05270 */
[----:B------:R-:W-:-:S13]  /*6dd0*/  PLOP3.LUT P1, PT, PT, PT, UP0, 0x80, 0x0 ;  /* 0x000000000000781c */ /* 0x000fda0003f2f008 */
[----:B0-----:R-:W-:Y:S05]  /*6de0*/  @!P1 BRA `(.L_x_20) ;  /* 0x0000000000049947 */ /* 0x001fea0003800000 */
[----:B------:R-:W-:Y:S01]  /*6df0*/  BPT.TRAP 0x1 ;  /* 0x000000040000795c */ /* 0x000fe20000300000 */
.L_x_20:
[----:B------:R-:W0:Y:S01]  /*6e00*/  S2UR UR16, SR_CgaCtaId ;  /* 0x00000000001079c3 */ /* 0x000e220000008800 */
[----:B------:R-:W-:Y:S01]  /*6e10*/  UMOV UR11, 0x400 ;  /* 0x00000400000b7882 */ /* 0x000fe20000000000 */
[----:B------:R-:W-:Y:S01]  /*6e20*/  SHF.L.U32 R2, R0, 0x1f, RZ ;  /* 0x0000001f00027819 */ /* 0x000fe200000006ff */
[----:B0-----:R-:W-:-:S04]  /*6e30*/  ULEA UR11, UR16, UR11, 0x18 ;  /* 0x0000000b100b7291 */ /* 0x001fc8000f8ec03f */
[----:B------:R-:W-:-:S09]  /*6e40*/  ULEA UR16, UR14, UR11, 0x3 ;  /* 0x0000000b0e107291 */ /* 0x000fd2000f8e183f */
[----:B------:R0:W1:Y:S01]  /*6e50*/  SYNCS.PHASECHK.TRANS64.TRYWAIT P0, [UR16], R2 ;  /* 0x00000002ff0075a7 */ /* 0x0000620008000150 */
[----:B------:R-:W-:Y:S05]  /*6e60*/  @!P1 BRA `(.L_x_21) ;  /* 0x0000000000049947 */ /* 0x000fea0003800000 */
[----:B------:R-:W-:Y:S01]  /*6e70*/  BPT.TRAP 0x1 ;  /* 0x000000040000795c */ /* 0x000fe20000300000 */
.L_x_21:
[----:B-1----:R-:W-:Y:S05]  /*6e80*/  @P0 BRA `(.L_x_22) ;  /* 0x0000000000080947 */ /* 0x002fea0003800000 */
[----:B------:R-:W1:Y:S02]  /*6e90*/  SYNCS.PHASECHK.TRANS64.TRYWAIT P0, [UR16], R2 ;  /* 0x00000002ff0075a7 */ /* 0x000e640008000150 */
[----:B-1----:R-:W-:Y:S05]  /*6ea0*/  @!P0 BRA `(.L_x_23) ;  /* 0x000001e000648947 */ /* 0x002fea0003800000 */
.L_x_22:
        /* <DEDUP_REMOVED lines=64> */
[----:B-1----:R-:W3:Y:S04]  /*72b0*/  LDL.LU.64 R108, [R1] ;  /* 0x00000000016c7983 */ /* 0x002ee80000300a00 */
        /* <DEDUP_REMOVED lines=64> */
[----:B------:R-:W-:Y:S02]  /*76c0*/  UISETP.NE.AND UP0, UPT, UR7, URZ, UPT ;  /* 0x0000003f0700728c */ /* 0x000fe4000bf05270 */
[----:B------:R-:W-:Y:S02]  /*76d0*/  USHF.R.U32.HI UR16, URZ, 0x4, UR16 ;  /* 0x000000043f107899 */ /* 0x000fe40008011610 */
[----:B------:R-:W-:Y:S02]  /*76e0*/  USEL UR8, UR8, URZ, !UP0 ;  /* 0x0000003f08087287 */ /* 0x000fe4000c000000 */
[----:B------:R-:W-:Y:S02]  /*76f0*/  ULOP3.LUT UR16, UR16, 0x3fff, URZ, 0xc0, !UPT ;  /* 0x00003fff10107892 */ /* 0x000fe4000f8ec03f */
[----:B------:R-:W-:Y:S02]  /*7700*/  UISETP.NE.U32.AND UP0, UPT, UR8, URZ, UPT ;  /* 0x0000003f0800728c */ /* 0x000fe4000bf05070 */
[----:B------:R-:W-:-:S02]  /*7710*/  ULOP3.LUT UR7, UR12, 0x10000, URZ, 0xfc, !UPT ;  /* 0x000100000c077892 */ /* 0x000fc4000f8efc3f */
[----:B------:R-:W-:Y:S02]  /*7720*/  ULOP3.LUT UR8, UR16, 0x10000, URZ, 0xfc, !UPT ;  /* 0x0001000010087892 */ /* 0x000fe4000f8efc3f */
[----:B------:R-:W-:Y:S02]  /*7730*/  ULEA UR7, UR14, UR7, 0xa ;  /* 0x000000070e077291 */ /* 0x000fe4000f8e503f */
[----:B------:R-:W-:Y:S01]  /*7740*/  ULEA UR8, UR14, UR8, 0xa ;  /* 0x000000080e087291 */ /* 0x000fe2000f8e503f */
[----:B------:R-:W-:Y:S01]  /*7750*/  UMOV UR17, 0x80000020 ;  /* 0x8000002000117882 */ /* 0x000fe20000000000 */
[----:B------:R-:W-:-:S03]  /*7760*/  UMOV UR19, 0x80000020 ;  /* 0x8000002000137882 */ /* 0x000fc60000000000 */
[----:B------:R-:W-:Y:S02]  /*7770*/  UMOV UR16, UR7 ;  /* 0x0000000700107c82 */ /* 0x000fe40008000000 */
[----:B------:R-:W-:Y:S01]  /*7780*/  UMOV UR18, UR8 ;  /* 0x0000000800127c82 */ /* 0x000fe20008000000 */
[----:B---3--:R-:W-:-:S06]  /*7790*/  WARPGROUP.ARRIVE ;  /* 0x00000000000079c5 */ /* 0x008fcc0000000000 */
[----:B------:R-:W-:Y:S03]  /*77a0*/  QGMMA.64x256x32.F32.E4M3.E4M3 R108, gdesc[UR16], R108, UP0, gsb0 ;  /* 0x03e00000106c79f3 */ /* 0x000fe6000b80086c */
        /* <DEDUP_REMOVED lines=65> */
[----:B-1----:R-:W3:Y:S04]  /*7bc0*/  LDL.LU.64 R234, [R1+0x868] ;  /* 0x0008680001ea7983 */ /* 0x002ee80000300a00 */
[----:B------:R-:W4:Y:S04]  /*7bd0*/  LDL.LU.64 R232, [R1+0x860] ;  /* 0x0008600001e87983 */ /* 0x000f280000300a00 */
[----:B------:R-:W2:Y:S04]  /*7be0*/  LDL.LU.64 R230, [R1+0x858] ;  /* 0x0008580001e67983 */ /* 0x000ea80000300a00 */
        /* <DEDUP_REMOVED lines=60> */
[----:B------:R-:W2:Y:S01]  /*7fb0*/  LDL.LU.64 R108, [R1+0x670] ;  /* 0x00067000016c7983 */ /* 0x000ea20000300a00 */
[----:B------:R-:W-:Y:S01]  /*7fc0*/  UIADD3 UR16, UR7, 0x200, URZ ;  /* 0x0000020007107890 */ /* 0x000fe2000fffe03f */
[----:B------:R-:W-:-:S02]  /*7fd0*/  UMOV UR17, 0x80000020 ;  /* 0x8000002000117882 */ /* 0x000fc40000000000 */
[----:B---3--:R-:W-:Y:S04]  /*7fe0*/  STL.64 [R1+0x668], R234 ;  /* 0x000668ea01007387 */ /* 0x008fe80000100a00 */
[----:B----4-:R-:W-:Y:S04]  /*7ff0*/  STL.64 [R1+0x660], R232 ;  /* 0x000660e801007387 */ /* 0x010fe80000100a00 */
[----:B--2---:R-:W-:Y:S04]  /*8000*/  STL.64 [R1+0x658], R230 ;  /* 0x000658e601007387 */ /* 0x004fe80000100a00 */
        /* <DEDUP_REMOVED lines=38> */
[----:B------:R-:W-:Y:S01]  /*8270*/  STL.64 [R1+0x520], R152 ;  /* 0x0005209801007387 */ /* 0x000fe20000100a00 */
[----:B------:R-:W-:-:S06]  /*8280*/  WARPGROUP.ARRIVE ;  /* 0x00000000000079c5 */ /* 0x000fcc0000000000 */
[----:B------:R-:W-:Y:S03]  /*8290*/  QGMMA.64x256x32.F32.E4M3.E4M3 R24, gdesc[UR16], R24, UP0, gsb0 ;  /* 0x03e00000101879f3 */ /* 0x000fe6000b800818 */
        /* <DEDUP_REMOVED lines=23> */
[----:B-1----:R-:W2:Y:S04]  /*8410*/  LDL.LU.64 R108, [R1] ;  /* 0x00000000016c7983 */ /* 0x002ea80000300a00 */
        /* <DEDUP_REMOVED lines=63> */
[----:B------:R-:W-:-:S02]  /*8810*/  UIADD3 UR16, UR7, 0x2, URZ ;  /* 0x0000000207107890 */ /* 0x000fc4000fffe03f */
[----:B------:R-:W-:Y:S01]  /*8820*/  UIADD3 UR18, UR8, 0x2, URZ ;  /* 0x0000000208127890 */ /* 0x000fe2000fffe03f */
[----:B------:R-:W-:Y:S01]  /*8830*/  UMOV UR17, 0x80000020 ;  /* 0x8000002000117882 */ /* 0x000fe20000000000 */
[----:B------:R-:W-:Y:S01]  /*8840*/  UMOV UR19, 0x80000020 ;  /* 0x8000002000137882 */ /* 0x000fe20000000000 */
[----:B--2---:R-:W-:-:S06]  /*8850*/  WARPGROUP.ARRIVE ;  /* 0x00000000000079c5 */ /* 0x004fcc0000000000 */
[----:B------:R-:W-:Y:S03]  /*8860*/  QGMMA.64x256x32.F32.E4M3.E4M3 R108, gdesc[UR16], R108, gsb0 ;  /* 0x03e00000106c79f3 */ /* 0x000fe6000800086c */
[----:B------:R-:W-:Y:S02]  /*8870*/  WARPGROUP.DEPBAR.LE gsb0, 0x0 ;  /* 0x00008000000079c5 */ /* 0x000fe40000010000 */
[----:B------:R-:W-:Y:S01]  /*8880*/  STL.64 [R1], R108 ;  /* 0x0000006c01007387 */ /* 0x000fe20000100a00 */
[----:B0-----:R-:W-:-:S03]  /*8890*/  IMAD.MOV.U32 R2, RZ, RZ, R108 ;  /* 0x000000ffff027224 */ /* 0x001fc600078e006c */
        /* <DEDUP_REMOVED lines=63> */
[----:B0-----:R0:W5:Y:S04]  /*8c90*/  LDL.LU.64 R234, [R1+0x668] ;  /* 0x0006680001ea7983 */ /* 0x0011680000300a00 */
[----:B------:R0:W5:Y:S04]  /*8ca0*/  LDL.LU.64 R232, [R1+0x660] ;  /* 0x0006600001e87983 */ /* 0x0001680000300a00 */
        /* <DEDUP_REMOVED lines=63> */
[----:B------:R-:W-:Y:S01]  /*90a0*/  UMOV UR17, 0x80000020 ;  /* 0x8000002000117882 */ /* 0x000fe20000000000 */
[----:B------:R-:W-:-:S04]  /*90b0*/  UIADD3 UR6, UR6, 0x2, URZ ;  /* 0x0000000206067890 */ /* 0x000fc8000fffe03f */
[----:B------:R-:W-:-:S04]  /*90c0*/  UISETP.NE.AND UP0, UPT, UR6, UR26, UPT ;  /* 0x0000001a0600728c */ /* 0x000fc8000bf05270 */
[----:B------:R-:W-:-:S06]  /*90d0*/  USEL UR7, URZ, 0x1, UP0 ;  /* 0x000000013f077887 */ /* 0x000fcc0008000000 */
[----:B------:R-:W-:Y:S01]  /*90e0*/  ISETP.NE.AND P0, PT, RZ, UR7, PT ;  /* 0x00000007ff007c0c */ /* 0x000fe2000bf05270 */
[----:B--2---:R-:W-:-:S06]  /*90f0*/  WARPGROUP.ARRIVE ;  /* 0x00000000000079c5 */ /* 0x004fcc0000000000 */
[----:B------:R-:W-:Y:S03]  /*9100*/  QGMMA.64x256x32.F32.E4M3.E4M3 R24, gdesc[UR16], R24, gsb0 ;  /* 0x03e00000101879f3 */ /* 0x000fe60008000818 */
[----:B------:R-:W-:-:S03]  /*9110*/  WARPGROUP.DEPBAR.LE gsb0, 0x0 ;  /* 0x00008000000079c5 */ /* 0x000fc60000010000 */
[----:B0-----:R-:W-:Y:S05]  /*9120*/  @!P0 BRA `(.L_x_24) ;  /* 0x0000003c000c8947 */ /* 0x001fea0003800000 */
[----:B-----5:R0:W-:Y:S04]  /*9130*/  STL [R1+0x698], R225 ;  /* 0x000698e101007387 */ /* 0x0201e80000100800 */
[----:B------:R1:W-:Y:S01]  /*9140*/  STL [R1+0x694], R226 ;  /* 0x000694e201007387 */ /* 0x0003e20000100800 */
[----:B0-----:R-:W-:-:S03]  /*9150*/  IMAD.MOV.U32 R225, RZ, RZ, R2 ;  /* 0x000000ffffe17224 */ /* 0x001fc600078e0002 */
[----:B-1----:R-:W2:Y:S04]  /*9160*/  LDL R226, [R1+0x4] ;  /* 0x0000040001e27983 */ /* 0x002ea80000100800 */
[----:B------:R0:W-:Y:S04]  /*9170*/  STL [R1+0x690], R227 ;  /* 0x000690e301007387 */ /* 0x0001e80000100800 */
[----:B0-----:R-:W3:Y:S04]  /*9180*/  LDL R227, [R1+0x8] ;  /* 0x0000080001e37983 */ /* 0x001ee80000100800 */
[----:B------:R0:W-:Y:S04]  /*9190*/  STL [R1+0x68c], R228 ;  /* 0x00068ce401007387 */ /* 0x0001e80000100800 */
[----:B0-----:R-:W4:Y:S04]  /*91a0*/  LDL R228, [R1+0xc] ;  /* 0x00000c0001e47983 */ /* 0x001f280000100800 */
        /* <DEDUP_REMOVED lines=209> */
[----:B0-----:R-:W4:Y:S04]  /*9ec0*/  LDL.LU R121, [R1+0x200] ;  /* 0x0002000001797983 */ /* 0x001f280000300800 */
        /* <DEDUP_REMOVED lines=14> */
[----:B------:R-:W4:Y:S04]  /*9fb0*/  LDL.LU R2, [R1+0x230] ;  /* 0x0002300001027983 */ /* 0x000f280000300800 */
        /* <DEDUP_REMOVED lines=38> */
[----:B------:R0:W-:Y:S01]  /*a220*/  STL [R1+0x47c], R148 ;  /* 0x00047c9401007387 */ /* 0x0001e20000100800 */
[----:B------:R-:W-:-:S03]  /*a230*/  FADD R3, R225, R3 ;  /* 0x00000003e1037221 */ /* 0x000fc60000000000 */
[----:B0-----:R-:W4:Y:S04]  /*a240*/  LDL.LU R148, [R1+0x214] ;  /* 0x0002140001947983 */ /* 0x001f280000300800 */
[----:B------:R0:W-:Y:S01]  /*a250*/  STL [R1+0x478], R149 ;  /* 0x0004789501007387 */ /* 0x0001e20000100800 */
[----:B--2---:R-:W-:-:S01]  /*a260*/  FADD R4, R226, R4 ;  /* 0x00000004e2047221 */ /* 0x004fc20000000000 */
[----:B---3--:R-:W-:Y:S02]  /*a270*/  FADD R5, R227, R5 ;  /* 0x00000005e3057221 */ /* 0x008fe40000000000 */
[----:B0-----:R-:W2:Y:S04]  /*a280*/  LDL R149, [R1+0x1f4] ;  /* 0x0001f40001957983 */ /* 0x001ea80000100800 */
[----:B------:R0:W-:Y:S01]  /*a290*/  STL [R1+0x474], R150 ;  /* 0x0004749601007387 */ /* 0x0001e20000100800 */
[----:B----4-:R-:W-:-:S01]  /*a2a0*/  FADD R6, R228, R6 ;  /* 0x00000006e4067221 */ /* 0x010fc20000000000 */
[----:B------:R-:W-:-:S02]  /*a2b0*/  FADD R7, R229, R7 ;  /* 0x00000007e5077221 */ /* 0x000fc40000000000 */
[----:B0-----:R-:W3:Y:S04]  /*a2c0*/  LDL R150, [R1+0x1c0] ;  /* 0x0001c00001967983 */ /* 0x001ee80000100800 */
[----:B------:R0:W-:Y:S01]  /*a2d0*/  STL [R1+0x470], R151 ;  /* 0x0004709701007387 */ /* 0x0001e20000100800 */
[----:B------:R-:W-:-:S01]  /*a2e0*/  FADD R8, R230, R8 ;  /* 0x00000008e6087221 */ /* 0x000fc20000000000 */
[----:B------:R-:W-:Y:S02]  /*a2f0*/  FADD R9, R231, R9 ;  /* 0x00000009e7097221 */ /* 0x000fe40000000000 */
[----:B0-----:R-:W4:Y:S04]  /*a300*/  LDL R151, [R1+0x1f0] ;  /* 0x0001f00001977983 */ /* 0x001f280000100800 */
[----:B------:R0:W-:Y:S01]  /*a310*/  STL [R1+0x46c], R0 ;  /* 0x00046c0001007387 */ /* 0x0001e20000100800 */
[----:B------:R-:W-:-:S01]  /*a320*/  FADD R10, R232, R10 ;  /* 0x0000000ae80a7221 */ /* 0x000fc20000000000 */
[----:B------:R-:W-:-:S02]  /*a330*/  FADD R11, R233, R11 ;  /* 0x0000000be90b7221 */ /* 0x000fc40000000000 */
[----:B0-----:R-:W2:Y:S04]  /*a340*/  LDL.LU R0, [R1+0x210] ;  /* 0x0002100001007983 */ /* 0x001ea80000300800 */
[----:B------:R-:W3:Y:S04]  /*a350*/  LDL.LU R225, [R1+0x698] ;  /* 0x0006980001e17983 */ /* 0x000ee80000300800 */
[----:B------:R-:W4:Y:S04]  /*a360*/  LDL.LU R226, [R1+0x694] ;  /* 0x0006940001e27983 */ /* 0x000f280000300800 */
[----:B------:R-:W2:Y:S04]  /*a370*/  LDL.LU R227, [R1+0x690] ;  /* 0x0006900001e37983 */ /* 0x000ea80000300800 */
[----:B------:R-:W2:Y:S04]  /*a380*/  LDL.LU R228, [R1+0x68c] ;  /* 0x00068c0001e47983 */ /* 0x000ea80000300800 */
[----:B------:R-:W2:Y:S01]  /*a390*/  LDL.LU R229, [R1+0x688] ;  /* 0x0006880001e57983 */ /* 0x000ea20000300800 */
[----:B------:R-:W-:-:S03]  /*a3a0*/  FADD R12, R234, R12 ;  /* 0x0000000cea0c7221 */ /* 0x000fc60000000000 */
[----:B------:R-:W2:Y:S01]  /*a3b0*/  LDL.LU R230, [R1+0x684] ;  /* 0x0006840001e67983 */ /* 0x000ea20000300800 */
[----:B------:R-:W-:-:S03]  /*a3c0*/  FADD R13, R235, R13 ;  /* 0x0000000deb0d7221 */ /* 0x000fc60000000000 */
[----:B------:R-:W2:Y:S04]  /*a3d0*/  LDL.LU R231, [R1+0x680] ;  /* 0x0006800001e77983 */ /* 0x000ea80000300800 */
[----:B------:R-:W2:Y:S04]  /*a3e0*/  LDL.LU R232, [R1+0x67c] ;  /* 0x00067c0001e87983 */ /* 0x000ea80000300800 */
[----:B------:R-:W2:Y:S04]  /*a3f0*/  LDL.LU R233, [R1+0x678] ;  /* 0x0006780001e97983 */ /* 0x000ea80000300800 */
[----:B------:R-:W2:Y:S04]  /*a400*/  LDL.LU R234, [R1+0x674] ;  /* 0x0006740001ea7983 */ /* 0x000ea80000300800 */
[----:B------:R-:W2:Y:S01]  /*a410*/  LDL.LU R235, [R1+0x670] ;  /* 0x0006700001eb7983 */ /* 0x000ea20000300800 */
[----:B------:R-:W-:-:S01]  /*a420*/  FADD R14, R24, R14 ;  /* 0x0000000e180e7221 */ /* 0x000fc20000000000 */
[----:B------:R-:W-:Y:S01]  /*a430*/  FADD R15, R25, R15 ;  /* 0x0000000f190f7221 */ /* 0x000fe20000000000 */
[----:B------:R-:W-:-:S01]  /*a440*/  FADD R16, R26, R16 ;  /* 0x000000101a107221 */ /* 0x000fc20000000000 */
[----:B------:R-:W2:Y:S01]  /*a450*/  LDL.LU R24, [R1+0x66c] ;  /* 0x00066c0001187983 */ /* 0x000ea20000300800 */
[----:B------:R-:W-:-:S01]  /*a460*/  FADD R17, R27, R17 ;  /* 0x000000111b117221 */ /* 0x000fc20000000000 */
[----:B------:R-:W-:-:S02]  /*a470*/  FADD R18, R28, R18 ;  /* 0x000000121c127221 */ /* 0x000fc40000000000 */
[----:B------:R-:W2:Y:S01]  /*a480*/  LDL.LU R25, [R1+0x668] ;  /* 0x0006680001197983 */ /* 0x000ea20000300800 */
[----:B------:R-:W-:-:S03]  /*a490*/  FADD R19, R29, R19 ;  /* 0x000000131d137221 */ /* 0x000fc60000000000 */
        /* <DEDUP_REMOVED lines=155> */
[----:B---3--:R-:W-:-:S03]  /*ae50*/  FADD R225, R107, R225 ;  /* 0x000000e16be17221 */ /* 0x008fc60000000000 */
[----:B------:R-:W3:Y:S01]  /*ae60*/  LDL.LU R104, [R1+0x52c] ;  /* 0x00052c0001687983 */ /* 0x000ee20000300800 */
[----:B----4-:R-:W-:-:S03]  /*ae70*/  FADD R226, R108, R226 ;  /* 0x000000e26ce27221 */ /* 0x010fc60000000000 */
[----:B------:R-:W4:Y:S01]  /*ae80*/  LDL.LU R105, [R1+0x528] ;  /* 0x0005280001697983 */ /* 0x000f220000300800 */
[----:B--2---:R-:W-:-:S03]  /*ae90*/  FADD R227, R109, R227 ;  /* 0x000000e36de37221 */ /* 0x004fc60000000000 */
        /* <DEDUP_REMOVED lines=15> */
[----:B------:R-:W-:-:S01]  /*af90*/  FADD R235, R117, R235 ;  /* 0x000000eb75eb7221 */ /* 0x000fc20000000000 */
[----:B------:R-:W-:Y:S02]  /*afa0*/  FADD R121, R120, R121 ;  /* 0x0000007978797221 */ /* 0x000fe40000000000 */
[----:B------:R-:W2:Y:S01]  /*afb0*/  LDL.LU R114, [R1+0x504] ;  /* 0x0005040001727983 */ /* 0x000ea20000300800 */
[----:B------:R-:W-:-:S03]  /*afc0*/  FADD R236, R118, R236 ;  /* 0x000000ec76ec7221 */ /* 0x000fc60000000000 */
[----:B------:R-:W2:Y:S01]  /*afd0*/  LDL.LU R115, [R1+0x500] ;  /* 0x0005000001737983 */ /* 0x000ea20000300800 */
[----:B------:R-:W-:-:S03]  /*afe0*/  FADD R237, R119, R237 ;  /* 0x000000ed77ed7221 */ /* 0x000fc60000000000 */
[----:B------:R-:W2:Y:S01]  /*aff0*/  LDL.LU R116, [R1+0x4fc] ;  /* 0x0004fc0001747983 */ /* 0x000ea20000300800 */
[----:B------:R-:W-:-:S03]  /*b000*/  FADD R123, R122, R123 ;  /* 0x0000007b7a7b7221 */ /* 0x000fc60000000000 */
[----:B------:R-:W2:Y:S04]  /*b010*/  LDL.LU R117, [R1+0x4f8] ;  /* 0x0004f80001757983 */ /* 0x000ea80000300800 */
[----:B------:R-:W2:Y:S01]  /*b020*/  LDL.LU R118, [R1+0x4f4] ;  /* 0x0004f40001767983 */ /* 0x000ea20000300800 */
[----:B------:R-:W-:-:S03]  /*b030*/  FADD R125, R124, R125 ;  /* 0x0000007d7c7d7221 */ /* 0x000fc60000000000 */
[----:B------:R-:W2:Y:S04]  /*b040*/  LDL.LU R119, [R1+0x4f0] ;  /* 0x0004f00001777983 */ /* 0x000ea80000300800 */
[----:B------:R-:W2:Y:S04]  /*b050*/  LDL.LU R120, [R1+0x4ec] ;  /* 0x0004ec0001787983 */ /* 0x000ea80000300800 */
[----:B------:R0:W-:Y:S01]  /*b060*/  STL [R1+0x200], R121 ;  /* 0x0002007901007387 */ /* 0x0001e20000100800 */
[----:B------:R-:W-:-:S01]  /*b070*/  FADD R127, R126, R127 ;  /* 0x0000007f7e7f7221 */ /* 0x000fc20000000000 */
[----:B------:R-:W-:Y:S01]  /*b080*/  FADD R0, R128, R0 ;  /* 0x0000000080007221 */ /* 0x000fe20000000000 */
[----:B------:R-:W-:-:S01]  /*b090*/  FADD R148, R150, R148 ;  /* 0x0000009496947221 */ /* 0x000fc20000000000 */
[----:B0-----:R-:W2:Y:S04]  /*b0a0*/  LDL.LU R121, [R1+0x4e8] ;  /* 0x0004e80001797983 */ /* 0x001ea80000300800 */
        /* <DEDUP_REMOVED lines=9> */
[----:B------:R-:W-:-:S02]  /*b140*/  FADD R136, R137, R136 ;  /* 0x0000008889887221 */ /* 0x000fc40000000000 */
[----:B0-----:R-:W2:Y:S04]  /*b150*/  LDL.LU R125, [R1+0x4d8] ;  /* 0x0004d800017d7983 */ /* 0x001ea80000300800 */
[----:B------:R-:W2:Y:S04]  /*b160*/  LDL.LU R126, [R1+0x4d4] ;  /* 0x0004d400017e7983 */ /* 0x000ea80000300800 */
[----:B------:R0:W-:Y:S01]  /*b170*/  STL [R1+0x20c], R127 ;  /* 0x00020c7f01007387 */ /* 0x0001e20000100800 */
[----:B------:R-:W-:-:S01]  /*b180*/  FADD R132, R134, R132 ;  /* 0x0000008486847221 */ /* 0x000fc20000000000 */
[----:B------:R-:W-:-:S02]  /*b190*/  FADD R2, R130, R2 ;  /* 0x0000000282027221 */ /* 0x000fc40000000000 */
[----:B0-----:R-:W2:Y:S04]  /*b1a0*/  LDL.LU R127, [R1+0x4d0] ;  /* 0x0004d000017f7983 */ /* 0x001ea80000300800 */
[----:B------:R-:W2:Y:S04]  /*b1b0*/  LDL.LU R128, [R1+0x4cc] ;  /* 0x0004cc0001807983 */ /* 0x000ea80000300800 */
[----:B------:R-:W-:Y:S04]  /*b1c0*/  STL [R1+0x210], R0 ;  /* 0x0002100001007387 */ /* 0x000fe80000100800 */
[----:B------:R-:W-:Y:S04]  /*b1d0*/  STL [R1+0x214], R148 ;  /* 0x0002149401007387 */ /* 0x000fe80000100800 */
[----:B------:R-:W-:Y:S04]  /*b1e0*/  STL [R1+0x218], R144 ;  /* 0x0002189001007387 */ /* 0x000fe80000100800 */
[----:B------:R-:W-:Y:S04]  /*b1f0*/  STL [R1+0x21c], R142 ;  /* 0x00021c8e01007387 */ /* 0x000fe80000100800 */
[----:B------:R-:W-:Y:S04]  /*b200*/  STL [R1+0x220], R140 ;  /* 0x0002208c01007387 */ /* 0x000fe80000100800 */
[----:B------:R-:W-:Y:S04]  /*b210*/  STL [R1+0x224], R138 ;  /* 0x0002248a01007387 */ /* 0x000fe80000100800 */
[----:B------:R-:W3:Y:S04]  /*b220*/  LDL.LU R130, [R1+0x234] ;  /* 0x0002340001827983 */ /* 0x000ee80000300800 */
[----:B------:R-:W-:Y:S04]  /*b230*/  STL [R1+0x228], R136 ;  /* 0x0002288801007387 */ /* 0x000fe80000100800 */
[----:B------:R0:W-:Y:S04]  /*b240*/  STL [R1+0x22c], R132 ;  /* 0x00022c8401007387 */ /* 0x0001e80000100800 */
[----:B0-----:R-:W4:Y:S04]  /*b250*/  LDL.LU R132, [R1+0x238] ;  /* 0x0002380001847983 */ /* 0x001f280000300800 */
[----:B------:R-:W2:Y:S04]  /*b260*/  LDL.LU R134, [R1+0x23c] ;  /* 0x00023c0001867983 */ /* 0x000ea80000300800 */
[----:B------:R0:W-:Y:S04]  /*b270*/  STL [R1+0x230], R2 ;  /* 0x0002300201007387 */ /* 0x0001e80000100800 */
[----:B------:R-:W2:Y:S04]  /*b280*/  LDL.LU R136, [R1+0x240] ;  /* 0x0002400001887983 */ /* 0x000ea80000300800 */
        /* <DEDUP_REMOVED lines=11> */
[----:B0-----:R-:W2:Y:S04]  /*b340*/  LDL.LU R2, [R1+0x270] ;  /* 0x0002700001027983 */ /* 0x001ea80000300800 */
[----:B------:R-:W2:Y:S01]  /*b350*/  LDL.LU R0, [R1+0x274] ;  /* 0x0002740001007983 */ /* 0x000ea20000300800 */
[----:B---3--:R-:W-:-:S03]  /*b360*/  FADD R130, R129, R130 ;  /* 0x0000008281827221 */ /* 0x008fc60000000000 */
[----:B------:R-:W3:Y:S04]  /*b370*/  LDL.LU R129, [R1+0x4c8] ;  /* 0x0004c80001817983 */ /* 0x000ee80000300800 */
[----:B------:R0:W-:Y:S04]  /*b380*/  STL [R1+0x234], R130 ;  /* 0x0002348201007387 */ /* 0x0001e80000100800 */
[----:B0-----:R-:W3:Y:S01]  /*b390*/  LDL.LU R130, [R1+0x4c4] ;  /* 0x0004c40001827983 */ /* 0x001ee20000300800 */
[----:B----4-:R-:W-:-:S03]  /*b3a0*/  FADD R132, R131, R132 ;  /* 0x0000008483847221 */ /* 0x010fc60000000000 */
[----:B------:R-:W4:Y:S01]  /*b3b0*/  LDL.LU R131, [R1+0x4c0] ;  /* 0x0004c00001837983 */ /* 0x000f220000300800 */
[----:B--2---:R-:W-:-:S03]  /*b3c0*/  FADD R134, R133, R134 ;  /* 0x0000008685867221 */ /* 0x004fc60000000000 */
[----:B------:R0:W-:Y:S01]  /*b3d0*/  STL [R1+0x238], R132 ;  /* 0x0002388401007387 */ /* 0x0001e20000100800 */
[----:B------:R-:W-:-:S03]  /*b3e0*/  FADD R136, R135, R136 ;  /* 0x0000008887887221 */ /* 0x000fc60000000000 */
[----:B0-----:R-:W2:Y:S01]  /*b3f0*/  LDL.LU R132, [R1+0x4bc] ;  /* 0x0004bc0001847983 */ /* 0x001ea20000300800 */
[----:B------:R-:W-:-:S03]  /*b400*/  FADD R150, R151, R150 ;  /* 0x0000009697967221 */ /* 0x000fc60000000000 */
[----:B------:R-:W2:Y:S01]  /*b410*/  LDL.LU R133, [R1+0x4b8] ;  /* 0x0004b80001857983 */ /* 0x000ea20000300800 */
[----:B------:R-:W-:-:S03]  /*b420*/  FADD R148, R149, R148 ;  /* 0x0000009495947221 */ /* 0x000fc60000000000 */
[----:B------:R0:W-:Y:S01]  /*b430*/  STL [R1+0x23c], R134 ;  /* 0x00023c8601007387 */ /* 0x0001e20000100800 */
[----:B------:R-:W-:-:S01]  /*b440*/  FADD R146, R147, R146 ;  /* 0x0000009293927221 */ /* 0x000fc20000000000 */
[----:B------:R-:W-:Y:S02]  /*b450*/  FADD R144, R145, R144 ;  /* 0x0000009091907221 */ /* 0x000fe40000000000 */
[----:B0-----:R-:W2:Y:S01]  /*b460*/  LDL.LU R134, [R1+0x4b4] ;  /* 0x0004b40001867983 */ /* 0x001ea20000300800 */
[----:B------:R-:W-:-:S03]  /*b470*/  FADD R143, R24, R143 ;  /* 0x0000008f188f7221 */ /* 0x000fc60000000000 */
[----:B------:R-:W2:Y:S01]  /*b480*/  LDL.LU R135, [R1+0x4b0] ;  /* 0x0004b00001877983 */ /* 0x000ea20000300800 */
[----:B------:R-:W-:-:S03]  /*b490*/  FADD R142, R25, R142 ;  /* 0x0000008e198e7221 */ /* 0x000fc60000000000 */
[----:B------:R0:W-:Y:S01]  /*b4a0*/  STL [R1+0x240], R136 ;  /* 0x0002408801007387 */ /* 0x0001e20000100800 */
[----:B------:R-:W-:-:S01]  /*b4b0*/  FADD R141, R26, R141 ;  /* 0x0000008d1a8d7221 */ /* 0x000fc20000000000 */
[----:B------:R-:W-:Y:S01]  /*b4c0*/  FADD R140, R27, R140 ;  /* 0x0000008c1b8c7221 */ /* 0x000fe20000000000 */
[----:B------:R-:W-:-:S01]  /*b4d0*/  FADD R139, R28, R139 ;  /* 0x0000008b1c8b7221 */ /* 0x000fc20000000000 */
[----:B0-----:R-:W2:Y:S01]  /*b4e0*/  LDL.LU R136, [R1+0x4ac] ;  /* 0x0004ac0001887983 */ /* 0x001ea20000300800 */
[----:B------:R-:W-:-:S03]  /*b4f0*/  FADD R138, R29, R138 ;  /* 0x0000008a1d8a7221 */ /* 0x000fc60000000000 */
[----:B------:R0:W-:Y:S01]  /*b500*/  STL [R1+0x244], R150 ;  /* 0x0002449601007387 */ /* 0x0001e20000100800 */
[----:B------:R-:W-:-:S03]  /*b510*/  FADD R137, R30, R137 ;  /* 0x000000891e897221 */ /* 0x000fc60000000000 */
[----:B------:R1:W-:Y:S01]  /*b520*/  STL [R1+0x248], R148 ;  /* 0x0002489401007387 */ /* 0x0003e20000100800 */
[----:B------:R-:W-:-:S03]  /*b530*/  FADD R2, R31, R2 ;  /* 0x000000021f027221 */ /* 0x000fc60000000000 */
[----:B------:R1:W-:Y:S01]  /*b540*/  STL [R1+0x24c], R146 ;  /* 0x00024c9201007387 */ /* 0x0003e20000100800 */
[----:B------:R-:W-:-:S03]  /*b550*/  FADD R0, R32, R0 ;  /* 0x0000000020007221 */ /* 0x000fc60000000000 */
[----:B------:R1:W-:Y:S04]  /*b560*/  STL [R1+0x250], R144 ;  /* 0x0002509001007387 */ /* 0x0003e80000100800 */
[----:B------:R1:W-:Y:S04]  /*b570*/  STL [R1+0x254], R143 ;  /* 0x0002548f01007387 */ /* 0x0003e80000100800 */
[----:B------:R1:W-:Y:S04]  /*b580*/  STL [R1+0x258], R142 ;  /* 0x0002588e01007387 */ /* 0x0003e80000100800 */
[----:B------:R1:W-:Y:S04]  /*b590*/  STL [R1+0x25c], R141 ;  /* 0x00025c8d01007387 */ /* 0x0003e80000100800 */
[----:B------:R1:W-:Y:S04]  /*b5a0*/  STL [R1+0x260], R140 ;  /* 0x0002608c01007387 */ /* 0x0003e80000100800 */
[----:B------:R1:W-:Y:S04]  /*b5b0*/  STL [R1+0x264], R139 ;  /* 0x0002648b01007387 */ /* 0x0003e80000100800 */
[----:B------:R1:W-:Y:S04]  /*b5c0*/  STL [R1+0x268], R138 ;  /* 0x0002688a01007387 */ /* 0x0003e80000100800 */
[----:B------:R-:W3:Y:S04]  /*b5d0*/  LDL.LU R151, [R1+0x278] ;  /* 0x0002780001977983 */ /* 0x000ee80000300800 */
[----:B------:R1:W-:Y:S04]  /*b5e0*/  STL [R1+0x26c], R137 ;  /* 0x00026c8901007387 */ /* 0x0003e80000100800 */
[----:B0-----:R-:W4:Y:S04]  /*b5f0*/  LDL.LU R150, [R1+0x27c] ;  /* 0x00027c0001967983 */ /* 0x001f280000300800 */
[----:B------:R0:W-:Y:S04]  /*b600*/  STL [R1+0x270], R2 ;  /* 0x0002700201007387 */ /* 0x0001e80000100800 */
[----:B------:R-:W2:Y:S04]  /*b610*/  LDL.LU R149, [R1+0x280] ;  /* 0x0002800001957983 */ /* 0x000ea80000300800 */
[----:B------:R0:W-:Y:S04]  /*b620*/  STL [R1+0x274], R0 ;  /* 0x0002740001007387 */ /* 0x0001e80000100800 */
[----:B-1----:R-:W2:Y:S04]  /*b630*/  LDL.LU R148, [R1+0x284] ;  /* 0x0002840001947983 */ /* 0x002ea80000300800 */
        /* <DEDUP_REMOVED lines=13> */
[----:B---3--:R-:W-:-:S05]  /*b710*/  FADD R151, R33, R151 ;  /* 0x0000009721977221 */ /* 0x008fca0000000000 */
[----:B------:R0:W-:Y:S01]  /*b720*/  STL [R1+0x278], R151 ;  /* 0x0002789701007387 */ /* 0x0001e20000100800 */
[----:B----4-:R-:W-:-:S05]  /*b730*/  FADD R150, R34, R150 ;  /* 0x0000009622967221 */ /* 0x010fca0000000000 */
[----:B------:R1:W-:Y:S01]  /*b740*/  STL [R1+0x27c], R150 ;  /* 0x00027c9601007387 */ /* 0x0003e20000100800 */
[----:B--2---:R-:W-:-:S05]  /*b750*/  FADD R149, R35, R149 ;  /* 0x0000009523957221 */ /* 0x004fca0000000000 */
[----:B------:R2:W-:Y:S01]  /*b760*/  STL [R1+0x280], R149 ;  /* 0x0002809501007387 */ /* 0x0005e20000100800 */
[----:B------:R-:W-:-:S01]  /*b770*/  FADD R148, R36, R148 ;  /* 0x0000009424947221 */ /* 0x000fc20000000000 */
[----:B------:R-:W-:-:S04]  /*b780*/  FADD R147, R37, R147 ;  /* 0x0000009325937221 */ /* 0x000fc80000000000 */
[----:B------:R3:W-:Y:S01]  /*b790*/  STL [R1+0x284], R148 ;  /* 0x0002849401007387 */ /* 0x0007e20000100800 */
[----:B------:R-:W-:-:S03]  /*b7a0*/  FADD R146, R38, R146 ;  /* 0x0000009226927221 */ /* 0x000fc60000000000 */
        /* <DEDUP_REMOVED lines=20> */
[----:B0-----:R-:W4:Y:S01]  /*b8f0*/  LDL.LU R151, [R1+0x2bc] ;  /* 0x0002bc0001977983 */ /* 0x001f220000300800 */
[----:B------:R-:W-:-:S03]  /*b900*/  FADD R0, R49, R0 ;  /* 0x0000000031007221 */ /* 0x000fc60000000000 */
[----:B------:R0:W-:Y:S04]  /*b910*/  STL [R1+0x2b0], R137 ;  /* 0x0002b08901007387 */ /* 0x0001e80000100800 */
[----:B-1----:R-:W4:Y:S04]  /*b920*/  LDL.LU R150, [R1+0x2c0] ;  /* 0x0002c00001967983 */ /* 0x002f280000300800 */
[----:B------:R1:W-:Y:S04]  /*b930*/  STL [R1+0x2b4], R2 ;  /* 0x0002b40201007387 */ /* 0x0003e80000100800 */
[----:B--2---:R-:W2:Y:S04]  /*b940*/  LDL.LU R149, [R1+0x2c4] ;  /* 0x0002c40001957983 */ /* 0x004ea80000300800 */
[----:B------:R1:W-:Y:S04]  /*b950*/  STL [R1+0x2b8], R0 ;  /* 0x0002b80001007387 */ /* 0x0003e80000100800 */
[----:B---3--:R-:W3:Y:S04]  /*b960*/  LDL.LU R148, [R1+0x2c8] ;  /* 0x0002c80001947983 */ /* 0x008ee80000300800 */
[----:B----4-:R-:W4:Y:S04]  /*b970*/  LDL.LU R147, [R1+0x2cc] ;  /* 0x0002cc0001937983 */ /* 0x010f280000300800 */
[----:B------:R-:W4:Y:S04]  /*b980*/  LDL.LU R146, [R1+0x2d0] ;  /* 0x0002d00001927983 */ /* 0x000f280000300800 */
        /* <DEDUP_REMOVED lines=8> */
[----:B0-----:R-:W4:Y:S04]  /*ba10*/  LDL.LU R137, [R1+0x2f4] ;  /* 0x0002f40001897983 */ /* 0x001f280000300800 */
[----:B-1----:R-:W4:Y:S04]  /*ba20*/  LDL.LU R2, [R1+0x2f8] ;  /* 0x0002f80001027983 */ /* 0x002f280000300800 */
[----:B------:R-:W4:Y:S01]  /*ba30*/  LDL.LU R0, [R1+0x2fc] ;  /* 0x0002fc0001007983 */ /* 0x000f220000300800 */
[----:B------:R-:W-:-:S01]  /*ba40*/  FADD R151, R50, R151 ;  /* 0x0000009732977221 */ /* 0x000fc20000000000 */
[----:B------:R-:W-:-:S04]  /*ba50*/  FADD R150, R51, R150 ;  /* 0x0000009633967221 */ /* 0x000fc80000000000 */
[----:B------:R0:W-:Y:S01]  /*ba60*/  STL [R1+0x2bc], R151 ;  /* 0x0002bc9701007387 */ /* 0x0001e20000100800 */
[----:B--2---:R-:W-:-:S03]  /*ba70*/  FADD R149, R52, R149 ;  /* 0x0000009534957221 */ /* 0x004fc60000000000 */
[----:B------:R1:W-:Y:S01]  /*ba80*/  STL [R1+0x2c0], R150 ;  /* 0x0002c09601007387 */ /* 0x0003e20000100800 */
[----:B---3--:R-:W-:-:S03]  /*ba90*/  FADD R148, R53, R148 ;  /* 0x0000009435947221 */ /* 0x008fc60000000000 */
[----:B------:R2:W-:Y:S01]  /*baa0*/  STL [R1+0x2c4], R149 ;  /* 0x0002c49501007387 */ /* 0x0005e20000100800 */
[----:B----4-:R-:W-:-:S03]  /*bab0*/  FADD R147, R54, R147 ;  /* 0x0000009336937221 */ /* 0x010fc60000000000 */
        /* <DEDUP_REMOVED lines=198> */
[----:B------:R-:W-:Y:S01]  /*c720*/  STL [R1+0x3cc], R151 ;  /* 0x0003cc9701007387 */ /* 0x000fe20000100800 */
[----:B--2---:R-:W-:-:S03]  /*c730*/  FADD R149, R120, R149 ;  /* 0x0000009578957221 */ /* 0x004fc60000000000 */
[----:B------:R-:W-:Y:S01]  /*c740*/  STL [R1+0x3d0], R150 ;  /* 0x0003d09601007387 */ /* 0x000fe20000100800 */
[----:B---3--:R-:W-:-:S03]  /*c750*/  FADD R148, R121, R148 ;  /* 0x0000009479947221 */ /* 0x008fc60000000000 */
[----:B------:R-:W-:Y:S01]  /*c760*/  STL [R1+0x3d4], R149 ;  /* 0x0003d49501007387 */ /* 0x000fe20000100800 */
[----:B----4-:R-:W-:-:S03]  /*c770*/  FADD R147, R122, R147 ;  /* 0x000000937a937221 */ /* 0x010fc60000000000 */
[----:B------:R-:W-:Y:S01]  /*c780*/  STL [R1+0x3d8], R148 ;  /* 0x0003d89401007387 */ /* 0x000fe20000100800 */
[----:B------:R-:W-:-:S03]  /*c790*/  FADD R146, R123, R146 ;  /* 0x000000927b927221 */ /* 0x000fc60000000000 */
        /* <DEDUP_REMOVED lines=18> */
[----:B------:R-:W-:Y:S04]  /*c8c0*/  STL [R1+0x400], R138 ;  /* 0x0004008a01007387 */ /* 0x000fe80000100800 */
[----:B------:R0:W-:Y:S04]  /*c8d0*/  STL [R1+0x404], R137 ;  /* 0x0004048901007387 */ /* 0x0001e80000100800 */
[----:B0-----:R-:W2:Y:S01]  /*c8e0*/  LDL.LU R137, [R1+0x410] ;  /* 0x0004100001897983 */ /* 0x001ea20000300800 */
[----:B------:R-:W-:-:S01]  /*c8f0*/  FADD R2, R133, R2 ;  /* 0x0000000285027221 */ /* 0x000fc20000000000 */
[----:B------:R-:W-:-:S02]  /*c900*/  FADD R0, R134, R0 ;  /* 0x0000000086007221 */ /* 0x000fc40000000000 */
[----:B------:R-:W3:Y:S04]  /*c910*/  LDL.LU R138, [R1+0x414] ;  /* 0x00041400018a7983 */ /* 0x000ee80000300800 */
[----:B------:R-:W-:Y:S04]  /*c920*/  STL [R1+0x408], R2 ;  /* 0x0004080201007387 */ /* 0x000fe80000100800 */
[----:B------:R-:W4:Y:S04]  /*c930*/  LDL.LU R139, [R1+0x418] ;  /* 0x00041800018b7983 */ /* 0x000f280000300800 */
[----:B------:R0:W-:Y:S04]  /*c940*/  STL [R1+0x40c], R0 ;  /* 0x00040c0001007387 */ /* 0x0001e80000100800 */
        /* <DEDUP_REMOVED lines=13> */
[----:B------:R-:W4:Y:S01]  /*ca20*/  LDL.LU R2, [R1+0x450] ;  /* 0x0004500001027983 */ /* 0x000f220000300800 */
[----:B--2---:R-:W-:-:S05]  /*ca30*/  FADD R137, R135, R137 ;  /* 0x0000008987897221 */ /* 0x004fca0000000000 */
[----:B------:R0:W-:Y:S04]  /*ca40*/  STL [R1+0x410], R137 ;  /* 0x0004108901007387 */ /* 0x0001e80000100800 */
[----:B0-----:R-:W4:Y:S01]  /*ca50*/  LDL.LU R137, [R1+0x4a8] ;  /* 0x0004a80001897983 */ /* 0x001f220000300800 */
[----:B---3--:R-:W-:-:S05]  /*ca60*/  FADD R138, R136, R138 ;  /* 0x0000008a888a7221 */ /* 0x008fca0000000000 */
[----:B------:R0:W-:Y:S04]  /*ca70*/  STL [R1+0x414], R138 ;  /* 0x0004148a01007387 */ /* 0x0001e80000100800 */
[----:B0-----:R-:W2:Y:S01]  /*ca80*/  LDL.LU R138, [R1+0x4a4] ;  /* 0x0004a400018a7983 */ /* 0x001ea20000300800 */
[----:B----4-:R-:W-:-:S05]  /*ca90*/  FADD R139, R137, R139 ;  /* 0x0000008b898b7221 */ /* 0x010fca0000000000 */
[----:B------:R0:W-:Y:S04]  /*caa0*/  STL [R1+0x418], R139 ;  /* 0x0004188b01007387 */ /* 0x0001e80000100800 */
[----:B0-----:R-:W3:Y:S01]  /*cab0*/  LDL.LU R139, [R1+0x4a0] ;  /* 0x0004a000018b7983 */ /* 0x001ee20000300800 */
[----:B--2---:R-:W-:-:S05]  /*cac0*/  FADD R140, R138, R140 ;  /* 0x0000008c8a8c7221 */ /* 0x004fca0000000000 */
[----:B------:R0:W-:Y:S04]  /*cad0*/  STL [R1+0x41c], R140 ;  /* 0x00041c8c01007387 */ /* 0x0001e80000100800 */
[----:B0-----:R-:W2:Y:S01]  /*cae0*/  LDL.LU R140, [R1+0x49c] ;  /* 0x00049c00018c7983 */ /* 0x001ea20000300800 */
[----:B---3--:R-:W-:-:S05]  /*caf0*/  FADD R141, R139, R141 ;  /* 0x0000008d8b8d7221 */ /* 0x008fca0000000000 */
        /* <DEDUP_REMOVED lines=34> */
[----:B0-----:R0:W5:Y:S01]  /*cd20*/  LDL.LU R0, [R1+0x46c] ;  /* 0x00046c0001007983 */ /* 0x0011620000300800 */
[----:B------:R-:W-:Y:S01]  /*cd30*/  UMOV UR6, URZ ;  /* 0x0000003f00067c82 */ /* 0x000fe20008000000 */
[----:B---3--:R-:W-:-:S05]  /*cd40*/  FADD R2, R2, R151 ;  /* 0x0000009702027221 */ /* 0x008fca0000000000 */
[----:B------:R0:W-:Y:S02]  /*cd50*/  STL [R1+0x450], R2 ;  /* 0x0004500201007387 */ /* 0x0001e40000100800 */
.L_x_24:
[----:B------:R-:W-:Y:S05]  /*cd60*/  @!P1 BRA `(.L_x_25) ;  /* 0x0000000000049947 */ /* 0x000fea0003800000 */
[----:B------:R-:W-:Y:S01]  /*cd70*/  BPT.TRAP 0x1 ;  /* 0x000000040000795c */ /* 0x000fe20000300000 */
.L_x_25:
[----:B------:R-:W-:Y:S02]  /*cd80*/  UISETP.GT.U32.AND UP0, UPT, UR13, 0x1, UPT ;  /* 0x000000010d00788c */ /* 0x000fe4000bf04070 */
[----:B------:R-:W-:-:S04]  /*cd90*/  ULEA UR8, UR25, UR11, 0x3 ;  /* 0x0000000b19087291 */ /* 0x000fc8000f8e183f */
[----:B------:R-:W-:Y:S01]  /*cda0*/  UIADD3 UR8, UR8, 0x18, URZ ;  /* 0x0000001808087890 */ /* 0x000fe2000fffe03f */
[----:B------:R-:W-:-:S03]  /*cdb0*/  PLOP3.LUT P0, PT, PT, PT, UP0, 0x80, 0x0 ;  /* 0x000000000000781c */ /* 0x000fc60003f0f008 */
[----:B------:R-:W-:-:S09]  /*cdc0*/  UPRMT UR8, URZ, 0x654, UR8 ;  /* 0x000006543f087896 */ /* 0x000fd20008000008 */
[----:B------:R-:W-:Y:S01]  /*cdd0*/  SYNCS.ARRIVE.TRANS64.RED.A1T0 RZ, [UR8], RZ ;  /* 0x000000ffffff79a7 */ /* 0x000fe20008100408 */
[----:B------:R-:W-:Y:S05]  /*cde0*/  @P0 BRA `(.L_x_26) ;  /* 0x0000000000040947 */ /* 0x000fea0003800000 */
[----:B------:R-:W-:Y:S01]  /*cdf0*/  BPT.TRAP 0x1 ;  /* 0x000000040000795c */ /* 0x000fe20000300000 */
.L_x_26:
[----:B------:R-:W-:Y:S02]  /*ce00*/  UISETP.GT.AND UP2, UPT, UR24, 0x1, UPT ;  /* 0x000000011800788c */ /* 0x000fe4000bf44270 */
[----:B------:R-:W-:Y:S02]  /*ce10*/  UIADD3 UR14, UR14, 0x1, URZ ;  /* 0x000000010e0e7890 */ /* 0x000fe4000fffe03f */
[----:B------:R-:W-:Y:S02]  /*ce20*/  UIADD3 UR25, UR25, 0x1, URZ ;  /* 0x0000000119197890 */ /* 0x000fe4000fffe03f */
[----:B------:R-:W-:Y:S01]  /*ce30*/  PLOP3.LUT P0, PT, PT, PT, UP2, 0x80, 0x0 ;  /* 0x000000000000781c */ /* 0x000fe20003f0f028 */
[----:B------:R-:W-:Y:S02]  /*ce40*/  UISETP.NE.AND UP0, UPT, UR14, 0x3, UPT ;  /* 0x000000030e00788c */ /* 0x000fe4000bf05270 */
[----:B------:R-:W-:Y:S02]  /*ce50*/  UISETP.NE.AND UP1, UPT, UR25, 0x3, UPT ;  /* 0x000000031900788c */ /* 0x000fe4000bf25270 */
[----:B------:R-:W-:-:S02]  /*ce60*/  USEL UR8, URZ, 0x1, UP0 ;  /* 0x000000013f087887 */ /* 0x000fc40008000000 */
[----:B------:R-:W-:Y:S02]  /*ce70*/  UIADD3 UR24, UR24, -0x1, URZ ;  /* 0xffffffff18187890 */ /* 0x000fe4000fffe03f */
[----:B------:R-:W-:Y:S02]  /*ce80*/  USEL UR14, UR14, URZ, UP0 ;  /* 0x0000003f0e0e7287 */ /* 0x000fe40008000000 */
[----:B-----5:R-:W-:Y:S01]  /*ce90*/  LOP3.LUT R0, R0, UR8, RZ, 0x3c, !PT ;  /* 0x0000000800007c12 */ /* 0x020fe2000f8e3cff */
[----:B------:R-:W-:Y:S01]  /*cea0*/  USEL UR25, UR25, URZ, UP1 ;  /* 0x0000003f19197287 */ /* 0x000fe20008800000 */
[----:B------:R-:W-:Y:S01]  /*ceb0*/  UMOV UR8, 0x1 ;  /* 0x0000000100087882 */ /* 0x000fe20000000000 */
[----:B------:R-:W-:Y:S10]  /*cec0*/  @P0 BRA `(.L_x_27) ;  /* 0xffffff9c00bc0947 */ /* 0x000ff4000383ffff */
.L_x_19:
[----:B------:R-:W-:-:S04]  /*ced0*/  UISETP.NE.AND UP0, UPT, UR6, URZ, UPT ;  /* 0x0000003f0600728c */ /* 0x000fc8000bf05270 */
[----:B------:R-:W-:-:S06]  /*cee0*/  USEL UR6, URZ, 0x1, !UP0 ;  /* 0x000000013f067887 */ /* 0x000fcc000c000000 */
[----:B------:R-:W-:-:S13]  /*cef0*/  ISETP.NE.AND P0, PT, RZ, UR6, PT ;  /* 0x00000006ff007c0c */ /* 0x000fda000bf05270 */
[----:B------:R-:W-:Y:S05]  /*cf00*/  @!P0 BRA `(.L_x_28) ;  /* 0x0000003800108947 */ /* 0x000fea0003800000 */
[----:B------:R1:W-:Y:S04]  /*cf10*/  STL [R1+0x61c], R43 ;  /* 0x00061c2b01007387 */ /* 0x0003e80000100800 */
[----:B-1----:R-:W3:Y:S04]  /*cf20*/  LDL.LU R43, [R1] ;  /* 0x00000000012b7983 */ /* 0x002ee80000300800 */
[----:B------:R1:W-:Y:S04]  /*cf30*/  STL [R1+0x618], R44 ;  /* 0x0006182c01007387 */ /* 0x0003e80000100800 */
[----:B-1----:R-:W4:Y:S04]  /*cf40*/  LDL.LU R44, [R1+0x4] ;  /* 0x00000400012c7983 */ /* 0x002f280000300800 */
[----:B------:R1:W-:Y:S04]  /*cf50*/  STL [R1+0x614], R45 ;  /* 0x0006142d01007387 */ /* 0x0003e80000100800 */
[----:B-1----:R-:W5:Y:S04]  /*cf60*/  LDL.LU R45, [R1+0x8] ;  /* 0x00000800012d7983 */ /* 0x002f680000300800 */
[----:B------:R1:W-:Y:S04]  /*cf70*/  STL [R1+0x610], R46 ;  /* 0x0006102e01007387 */ /* 0x0003e80000100800 */
[----:B-1----:R-:W2:Y:S04]  /*cf80*/  LDL.LU R46, [R1+0xc] ;  /* 0x00000c00012e7983 */ /* 0x002ea80000300800 */
        /* <DEDUP_REMOVED lines=138> */
[----:B------:R-:W2:Y:S04]  /*d830*/  LDL.LU R0, [R1+0x1b0] ;  /* 0x0001b00001007983 */ /* 0x000ea80000300800 */
[----:B0-----:R-:W2:Y:S04]  /*d840*/  LDL.LU R2, [R1+0x204] ;  /* 0x0002040001027983 */ /* 0x001ea80000300800 */
[----:B------:R0:W-:Y:S04]  /*d850*/  STL [R1+0x4f8], R116 ;  /* 0x0004f87401007387 */ /* 0x0001e80000100800 */
        /* <DEDUP_REMOVED lines=66> */
[----:B0-----:R-:W2:Y:S01]  /*dc80*/  LDL.LU R149, [R1+0x12c] ;  /* 0x00012c0001957983 */ /* 0x001ea20000300800 */
[----:B---3--:R-:W-:-:S03]  /*dc90*/  FADD R3, R43, R3 ;  /* 0x000000032b037221 */ /* 0x008fc60000000000 */
[----:B------:R0:W-:Y:S01]  /*dca0*/  STL [R1+0x470], R150 ;  /* 0x0004709601007387 */ /* 0x0001e20000100800 */
[----:B----4-:R-:W-:Y:S01]  /*dcb0*/  FADD R4, R44, R4 ;  /* 0x000000042c047221 */ /* 0x010fe20000000000 */
[----:B-----5:R-:W-:Y:S01]  /*dcc0*/  FADD R5, R45, R5 ;  /* 0x000000052d057221 */ /* 0x020fe20000000000 */
[----:B--2---:R-:W-:Y:S01]  /*dcd0*/  FADD R6, R46, R6 ;  /* 0x000000062e067221 */ /* 0x004fe20000000000 */
[----:B------:R-:W-:Y:S01]  /*dce0*/  FADD R7, R47, R7 ;  /* 0x000000072f077221 */ /* 0x000fe20000000000 */
[----:B0-----:R-:W2:Y:S04]  /*dcf0*/  LDL.LU R150, [R1+0x128] ;  /* 0x0001280001967983 */ /* 0x001ea80000300800 */
[----:B------:R0:W-:Y:S01]  /*dd00*/  STL [R1+0x46c], R151 ;  /* 0x00046c9701007387 */ /* 0x0001e20000100800 */
[----:B------:R-:W-:Y:S01]  /*dd10*/  FADD R8, R48, R8 ;  /* 0x0000000830087221 */ /* 0x000fe20000000000 */
[----:B------:R-:W-:Y:S01]  /*dd20*/  FADD R9, R49, R9 ;  /* 0x0000000931097221 */ /* 0x000fe20000000000 */
[----:B------:R-:W-:Y:S01]  /*dd30*/  FADD R10, R50, R10 ;  /* 0x0000000a320a7221 */ /* 0x000fe20000000000 */
[----:B0-----:R-:W3:Y:S04]  /*dd40*/  LDL.LU R151, [R1+0x124] ;  /* 0x0001240001977983 */ /* 0x001ee80000300800 */
[----:B------:R-:W4:Y:S04]  /*dd50*/  LDL.LU R43, [R1+0x61c] ;  /* 0x00061c00012b7983 */ /* 0x000f280000300800 */
[----:B------:R-:W5:Y:S04]  /*dd60*/  LDL.LU R44, [R1+0x618] ;  /* 0x00061800012c7983 */ /* 0x000f680000300800 */
[----:B------:R-:W4:Y:S04]  /*dd70*/  LDL.LU R45, [R1+0x614] ;  /* 0x00061400012d7983 */ /* 0x000f280000300800 */
[----:B------:R-:W5:Y:S01]  /*dd80*/  LDL.LU R46, [R1+0x610] ;  /* 0x00061000012e7983 */ /* 0x000f620000300800 */
[----:B------:R-:W-:-:S03]  /*dd90*/  FADD R11, R51, R11 ;  /* 0x0000000b330b7221 */ /* 0x000fc60000000000 */
[----:B------:R-:W4:Y:S01]  /*dda0*/  LDL.LU R47, [R1+0x60c] ;  /* 0x00060c00012f7983 */ /* 0x000f220000300800 */
[----:B------:R-:W-:-:S03]  /*ddb0*/  FADD R12, R52, R12 ;  /* 0x0000000c340c7221 */ /* 0x000fc60000000000 */
        /* <DEDUP_REMOVED lines=132> */
[----:B------:R-:W5:Y:S04]  /*e600*/  LDL.LU R114, [R1+0x500] ;  /* 0x0005000001727983 */ /* 0x000f680000300800 */
[----:B------:R-:W5:Y:S01]  /*e610*/  LDL.LU R115, [R1+0x4fc] ;  /* 0x0004fc0001737983 */ /* 0x000f620000300800 */
[----:B------:R-:W-:Y:S01]  /*e620*/  FADD R206, R149, R206 ;  /* 0x000000ce95ce7221 */ /* 0x000fe20000000000 */
[----:B------:R-:W-:Y:S01]  /*e630*/  FADD R237, R118, R237 ;  /* 0x000000ed76ed7221 */ /* 0x000fe20000000000 */
[----:B------:R-:W-:Y:S01]  /*e640*/  FADD R236, R119, R236 ;  /* 0x000000ec77ec7221 */ /* 0x000fe20000000000 */
[----:B------:R0:W-:Y:S01]  /*e650*/  STL [R1+0x200], R116 ;  /* 0x0002007401007387 */ /* 0x0001e20000100800 */
[----:B------:R-:W-:Y:S01]  /*e660*/  FADD R235, R120, R235 ;  /* 0x000000eb78eb7221 */ /* 0x000fe20000000000 */
        /* <DEDUP_REMOVED lines=8> */
[----:B0-----:R-:W4:Y:S01]  /*e6f0*/  LDL.LU R116, [R1+0x1b4] ;  /* 0x0001b40001747983 */ /* 0x001f220000300800 */
[----:B------:R-:W-:Y:S01]  /*e700*/  FADD R226, R129, R226 ;  /* 0x000000e281e27221 */ /* 0x000fe20000000000 */
[----:B------:R-:W-:Y:S01]  /*e710*/  FADD R225, R130, R225 ;  /* 0x000000e182e17221 */ /* 0x000fe20000000000 */
[----:B------:R-:W-:Y:S01]  /*e720*/  FADD R224, R131, R224 ;  /* 0x000000e083e07221 */ /* 0x000fe20000000000 */
[----:B------:R-:W4:Y:S01]  /*e730*/  LDL.LU R148, [R1+0x208] ;  /* 0x0002080001947983 */ /* 0x000f220000300800 */
[----:B------:R-:W-:Y:S01]  /*e740*/  FADD R223, R132, R223 ;  /* 0x000000df84df7221 */ /* 0x000fe20000000000 */
[----:B------:R-:W-:Y:S01]  /*e750*/  FADD R216, R139, R216 ;  /* 0x000000d88bd87221 */ /* 0x000fe20000000000 */
[----:B------:R-:W-:Y:S01]  /*e760*/  FADD R222, R133, R222 ;  /* 0x000000de85de7221 */ /* 0x000fe20000000000 */
        /* <DEDUP_REMOVED lines=8> */
[----:B------:R-:W5:Y:S01]  /*e7f0*/  LDL.LU R149, [R1+0x20c] ;  /* 0x00020c0001957983 */ /* 0x000f620000300800 */
[----:B------:R-:W-:Y:S01]  /*e800*/  FADD R212, R143, R212 ;  /* 0x000000d48fd47221 */ /* 0x000fe20000000000 */
[----:B------:R-:W-:Y:S01]  /*e810*/  FADD R218, R137, R218 ;  /* 0x000000da89da7221 */ /* 0x000fe20000000000 */
[----:B------:R-:W-:Y:S01]  /*e820*/  FADD R211, R144, R211 ;  /* 0x000000d390d37221 */ /* 0x000fe20000000000 */
[----:B------:R-:W5:Y:S01]  /*e830*/  LDL.LU R118, [R1+0x1bc] ;  /* 0x0001bc0001767983 */ /* 0x000f620000300800 */
[----:B------:R-:W-:Y:S01]  /*e840*/  FADD R217, R138, R217 ;  /* 0x000000d98ad97221 */ /* 0x000fe20000000000 */
[----:B------:R-:W-:Y:S01]  /*e850*/  FADD R210, R145, R210 ;  /* 0x000000d291d27221 */ /* 0x000fe20000000000 */
[----:B---3--:R-:W-:Y:S01]  /*e860*/  FADD R204, R151, R204 ;  /* 0x000000cc97cc7221 */ /* 0x008fe20000000000 */
[----:B------:R-:W3:Y:S01]  /*e870*/  LDL.LU R0, [R1+0x210] ;  /* 0x0002100001007983 */ /* 0x000ee20000300800 */
[----:B------:R-:W-:Y:S01]  /*e880*/  FADD R209, R146, R209 ;  /* 0x000000d192d17221 */ /* 0x000fe20000000000 */
[----:B--2---:R-:W-:Y:S01]  /*e890*/  FADD R205, R150, R205 ;  /* 0x000000cd96cd7221 */ /* 0x004fe20000000000 */
[----:B------:R-:W-:Y:S01]  /*e8a0*/  FADD R208, R147, R208 ;  /* 0x000000d093d07221 */ /* 0x000fe20000000000 */
[----:B------:R-:W2:Y:S04]  /*e8b0*/  LDL.LU R119, [R1+0x1c0] ;  /* 0x0001c00001777983 */ /* 0x000ea80000300800 */
[----:B0-----:R-:W2:Y:S04]  /*e8c0*/  LDL.LU R2, [R1+0x214] ;  /* 0x0002140001027983 */ /* 0x001ea80000300800 */
        /* <DEDUP_REMOVED lines=29> */
[----:B------:R-:W2:Y:S01]  /*eaa0*/  LDL.LU R147, [R1+0x250] ;  /* 0x0002500001937983 */ /* 0x000ea20000300800 */
[----:B----4-:R-:W-:-:S03]  /*eab0*/  FADD R148, R116, R148 ;  /* 0x0000009474947221 */ /* 0x010fc60000000000 */
[----:B------:R-:W4:Y:S04]  /*eac0*/  LDL.LU R116, [R1+0x4f8] ;  /* 0x0004f80001747983 */ /* 0x000f280000300800 */
[----:B------:R0:W-:Y:S01]  /*ead0*/  STL [R1+0x208], R148 ;  /* 0x0002089401007387 */ /* 0x0001e20000100800 */
[----:B-----5:R-:W-:-:S03]  /*eae0*/  FADD R149, R117, R149 ;  /* 0x0000009575957221 */ /* 0x020fc60000000000 */
[----:B0-----:R-:W5:Y:S04]  /*eaf0*/  LDL.LU R148, [R1+0x254] ;  /* 0x0002540001947983 */ /* 0x001f680000300800 */
[----:B------:R-:W4:Y:S04]  /*eb00*/  LDL.LU R117, [R1+0x4f4] ;  /* 0x0004f40001757983 */ /* 0x000f280000300800 */
[----:B------:R0:W-:Y:S04]  /*eb10*/  STL [R1+0x20c], R149 ;  /* 0x00020c9501007387 */ /* 0x0001e80000100800 */
[----:B0-----:R-:W4:Y:S01]  /*eb20*/  LDL.LU R149, [R1+0x258] ;  /* 0x0002580001957983 */ /* 0x001f220000300800 */
[----:B---3--:R-:W-:Y:S01]  /*eb30*/  FADD R0, R118, R0 ;  /* 0x0000000076007221 */ /* 0x008fe20000000000 */
[----:B--2---:R-:W-:-:S02]  /*eb40*/  FADD R2, R119, R2 ;  /* 0x0000000277027221 */ /* 0x004fc40000000000 */
[----:B------:R-:W2:Y:S01]  /*eb50*/  LDL.LU R118, [R1+0x4f0] ;  /* 0x0004f00001767983 */ /* 0x000ea20000300800 */
[----:B------:R-:W-:-:S03]  /*eb60*/  FADD R121, R120, R121 ;  /* 0x0000007978797221 */ /* 0x000fc60000000000 */
[----:B------:R0:W-:Y:S01]  /*eb70*/  STL [R1+0x210], R0 ;  /* 0x0002100001007387 */ /* 0x0001e20000100800 */
[----:B------:R-:W-:-:S03]  /*eb80*/  FADD R123, R122, R123 ;  /* 0x0000007b7a7b7221 */ /* 0x000fc60000000000 */
[----:B0-----:R-:W3:Y:S04]  /*eb90*/  LDL.LU R0, [R1+0x25c] ;  /* 0x00025c0001007983 */ /* 0x001ee80000300800 */
[----:B------:R-:W2:Y:S04]  /*eba0*/  LDL.LU R119, [R1+0x4ec] ;  /* 0x0004ec0001777983 */ /* 0x000ea80000300800 */
[----:B------:R0:W-:Y:S01]  /*ebb0*/  STL [R1+0x214], R2 ;  /* 0x0002140201007387 */ /* 0x0001e20000100800 */
[----:B------:R-:W-:Y:S01]  /*ebc0*/  FADD R125, R124, R125 ;  /* 0x0000007d7c7d7221 */ /* 0x000fe20000000000 */
[----:B------:R-:W-:-:S02]  /*ebd0*/  FADD R127, R126, R127 ;  /* 0x0000007f7e7f7221 */ /* 0x000fc40000000000 */
[----:B0-----:R-:W2:Y:S04]  /*ebe0*/  LDL.LU R2, [R1+0x260] ;  /* 0x0002600001027983 */ /* 0x001ea80000300800 */
[----:B------:R-:W2:Y:S04]  /*ebf0*/  LDL.LU R120, [R1+0x4e8] ;  /* 0x0004e80001787983 */ /* 0x000ea80000300800 */
[----:B------:R0:W-:Y:S01]  /*ec00*/  STL [R1+0x218], R121 ;  /* 0x0002187901007387 */ /* 0x0001e20000100800 */
[----:B------:R-:W-:-:S03]  /*ec10*/  FADD R129, R128, R129 ;  /* 0x0000008180817221 */ /* 0x000fc60000000000 */
        /* <DEDUP_REMOVED lines=42> */
[----:B------:R0:W-:Y:S04]  /*eec0*/  STL [R1+0x244], R144 ;  /* 0x0002449001007387 */ /* 0x0001e80000100800 */
[----:B0-----:R-:W2:Y:S04]  /*eed0*/  LDL.LU R144, [R1+0x278] ;  /* 0x0002780001907983 */ /* 0x001ea80000300800 */
[----:B------:R-:W2:Y:S04]  /*eee0*/  LDL.LU R138, [R1+0x4a0] ;  /* 0x0004a000018a7983 */ /* 0x000ea80000300800 */
[----:B------:R0:W-:Y:S04]  /*eef0*/  STL [R1+0x248], R145 ;  /* 0x0002489101007387 */ /* 0x0001e80000100800 */
[----:B0-----:R-:W2:Y:S04]  /*ef00*/  LDL.LU R145, [R1+0x27c] ;  /* 0x00027c0001917983 */ /* 0x001ea80000300800 */
[----:B------:R0:W-:Y:S01]  /*ef10*/  STL [R1+0x24c], R146 ;  /* 0x00024c9201007387 */ /* 0x0001e20000100800 */
[----:B-----5:R-:W-:-:S03]  /*ef20*/  FADD R148, R24, R148 ;  /* 0x0000009418947221 */ /* 0x020fc60000000000 */
[----:B0-----:R-:W5:Y:S04]  /*ef30*/  LDL.LU R146, [R1+0x280] ;  /* 0x0002800001927983 */ /* 0x001f680000300800 */
[----:B------:R0:W-:Y:S04]  /*ef40*/  STL [R1+0x250], R147 ;  /* 0x0002509301007387 */ /* 0x0001e80000100800 */
[----:B0-----:R-:W5:Y:S01]  /*ef50*/  LDL.LU R147, [R1+0x284] ;  /* 0x0002840001937983 */ /* 0x001f620000300800 */
[----:B----4-:R-:W-:-:S03]  /*ef60*/  FADD R149, R25, R149 ;  /* 0x0000009519957221 */ /* 0x010fc60000000000 */
[----:B------:R0:W-:Y:S04]  /*ef70*/  STL [R1+0x254], R148 ;  /* 0x0002549401007387 */ /* 0x0001e80000100800 */
[----:B0-----:R-:W4:Y:S04]  /*ef80*/  LDL.LU R148, [R1+0x288] ;  /* 0x0002880001947983 */ /* 0x001f280000300800 */
[----:B------:R0:W-:Y:S04]  /*ef90*/  STL [R1+0x258], R149 ;  /* 0x0002589501007387 */ /* 0x0001e80000100800 */
[----:B0-----:R-:W4:Y:S04]  /*efa0*/  LDL.LU R149, [R1+0x28c] ;  /* 0x00028c0001957983 */ /* 0x001f280000300800 */
[----:B------:R-:W4:Y:S01]  /*efb0*/  LDL.LU R150, [R1+0x290] ;  /* 0x0002900001967983 */ /* 0x000f220000300800 */
[----:B---3--:R-:W-:-:S03]  /*efc0*/  FADD R0, R26, R0 ;  /* 0x000000001a007221 */ /* 0x008fc60000000000 */
[----:B------:R-:W3:Y:S01]  /*efd0*/  LDL.LU R151, [R1+0x294] ;  /* 0x0002940001977983 */ /* 0x000ee20000300800 */
[----:B--2---:R-:W-:-:S03]  /*efe0*/  FADD R2, R27, R2 ;  /* 0x000000021b027221 */ /* 0x004fc60000000000 */
[----:B------:R0:W-:Y:S04]  /*eff0*/  STL [R1+0x25c], R0 ;  /* 0x00025c0001007387 */ /* 0x0001e80000100800 */
[----:B------:R-:W2:Y:S04]  /*f000*/  LDL.LU R27, [R1+0x2c8] ;  /* 0x0002c800011b7983 */ /* 0x000ea80000300800 */
[----:B------:R-:W2:Y:S04]  /*f010*/  LDL.LU R26, [R1+0x2cc] ;  /* 0x0002cc00011a7983 */ /* 0x000ea80000300800 */
[----:B------:R1:W-:Y:S04]  /*f020*/  STL [R1+0x260], R2 ;  /* 0x0002600201007387 */ /* 0x0003e80000100800 */
[----:B------:R-:W2:Y:S04]  /*f030*/  LDL.LU R25, [R1+0x2d0] ;  /* 0x0002d00001197983 */ /* 0x000ea80000300800 */
[----:B------:R-:W2:Y:S04]  /*f040*/  LDL.LU R24, [R1+0x2d4] ;  /* 0x0002d40001187983 */ /* 0x000ea80000300800 */
[----:B0-----:R-:W2:Y:S04]  /*f050*/  LDL.LU R0, [R1+0x2d8] ;  /* 0x0002d80001007983 */ /* 0x001ea80000300800 */
[----:B-1----:R-:W2:Y:S01]  /*f060*/  LDL.LU R2, [R1+0x2dc] ;  /* 0x0002dc0001027983 */ /* 0x002ea20000300800 */
[----:B------:R-:W-:-:S05]  /*f070*/  FADD R139, R28, R139 ;  /* 0x0000008b1c8b7221 */ /* 0x000fca0000000000 */
[----:B------:R0:W-:Y:S04]  /*f080*/  STL [R1+0x264], R139 ;  /* 0x0002648b01007387 */ /* 0x0001e80000100800 */
[----:B0-----:R-:W2:Y:S01]  /*f090*/  LDL.LU R139, [R1+0x49c] ;  /* 0x00049c00018b7983 */ /* 0x001ea20000300800 */
[----:B------:R-:W-:-:S03]  /*f0a0*/  FADD R140, R29, R140 ;  /* 0x0000008c1d8c7221 */ /* 0x000fc60000000000 */
[----:B------:R-:W2:Y:S04]  /*f0b0*/  LDL.LU R28, [R1+0x2c4] ;  /* 0x0002c400011c7983 */ /* 0x000ea80000300800 */
        /* <DEDUP_REMOVED lines=20> */
[----:B------:R0:W-:Y:S01]  /*f200*/  STL [R1+0x27c], R145 ;  /* 0x00027c9101007387 */ /* 0x0001e20000100800 */
[----:B-----5:R-:W-:-:S03]  /*f210*/  FADD R146, R35, R146 ;  /* 0x0000009223927221 */ /* 0x020fc60000000000 */
[----:B0-----:R-:W5:Y:S04]  /*f220*/  LDL.LU R145, [R1+0x484] ;  /* 0x0004840001917983 */ /* 0x001f680000300800 */
[----:B------:R-:W5:Y:S04]  /*f230*/  LDL.LU R34, [R1+0x2ac] ;  /* 0x0002ac0001227983 */ /* 0x000f680000300800 */
[----:B------:R0:W-:Y:S01]  /*f240*/  STL [R1+0x280], R146 ;  /* 0x0002809201007387 */ /* 0x0001e20000100800 */
[----:B------:R-:W-:-:S03]  /*f250*/  FADD R147, R36, R147 ;  /* 0x0000009324937221 */ /* 0x000fc60000000000 */
[----:B0-----:R-:W5:Y:S04]  /*f260*/  LDL.LU R146, [R1+0x480] ;  /* 0x0004800001927983 */ /* 0x001f680000300800 */
[----:B------:R-:W5:Y:S01]  /*f270*/  LDL.LU R35, [R1+0x2a8] ;  /* 0x0002a80001237983 */ /* 0x000f620000300800 */
[----:B----4-:R-:W-:-:S03]  /*f280*/  FADD R148, R37, R148 ;  /* 0x0000009425947221 */ /* 0x010fc60000000000 */
[----:B------:R0:W-:Y:S04]  /*f290*/  STL [R1+0x284], R147 ;  /* 0x0002849301007387 */ /* 0x0001e80000100800 */
[----:B0-----:R-:W4:Y:S01]  /*f2a0*/  LDL.LU R147, [R1+0x47c] ;  /* 0x00047c0001937983 */ /* 0x001f220000300800 */
[----:B------:R-:W-:-:S03]  /*f2b0*/  FADD R149, R38, R149 ;  /* 0x0000009526957221 */ /* 0x000fc60000000000 */
[----:B------:R-:W4:Y:S01]  /*f2c0*/  LDL.LU R36, [R1+0x2a4] ;  /* 0x0002a40001247983 */ /* 0x000f220000300800 */
[----:B------:R-:W-:-:S03]  /*f2d0*/  FADD R150, R39, R150 ;  /* 0x0000009627967221 */ /* 0x000fc60000000000 */
[----:B------:R0:W-:Y:S04]  /*f2e0*/  STL [R1+0x288], R148 ;  /* 0x0002889401007387 */ /* 0x0001e80000100800 */
[----:B0-----:R-:W4:Y:S04]  /*f2f0*/  LDL.LU R148, [R1+0x478] ;  /* 0x0004780001947983 */ /* 0x001f280000300800 */
[----:B------:R-:W4:Y:S04]  /*f300*/  LDL.LU R37, [R1+0x2a0] ;  /* 0x0002a00001257983 */ /* 0x000f280000300800 */
[----:B------:R0:W-:Y:S04]  /*f310*/  STL [R1+0x28c], R149 ;  /* 0x00028c9501007387 */ /* 0x0001e80000100800 */
[----:B0-----:R-:W4:Y:S04]  /*f320*/  LDL.LU R149, [R1+0x474] ;  /* 0x0004740001957983 */ /* 0x001f280000300800 */
[----:B------:R-:W4:Y:S04]  /*f330*/  LDL.LU R38, [R1+0x29c] ;  /* 0x00029c0001267983 */ /* 0x000f280000300800 */
[----:B------:R0:W-:Y:S04]  /*f340*/  STL [R1+0x290], R150 ;  /* 0x0002909601007387 */ /* 0x0001e80000100800 */
[----:B0-----:R-:W4:Y:S04]  /*f350*/  LDL.LU R150, [R1+0x470] ;  /* 0x0004700001967983 */ /* 0x001f280000300800 */
[----:B------:R-:W4:Y:S01]  /*f360*/  LDL.LU R39, [R1+0x298] ;  /* 0x0002980001277983 */ /* 0x000f220000300800 */
[----:B---3--:R-:W-:-:S05]  /*f370*/  FADD R151, R40, R151 ;  /* 0x0000009728977221 */ /* 0x008fca0000000000 */
[----:B------:R0:W-:Y:S01]  /*f380*/  STL [R1+0x294], R151 ;  /* 0x0002949701007387 */ /* 0x0001e20000100800 */
[----:B--2---:R-:W-:-:S03]  /*f390*/  FADD R27, R53, R27 ;  /* 0x0000001b351b7221 */ /* 0x004fc60000000000 */
[----:B0-----:R-:W2:Y:S01]  /*f3a0*/  LDL.LU R151, [R1+0x46c] ;  /* 0x00046c0001977983 */ /* 0x001ea20000300800 */
        /* <DEDUP_REMOVED lines=11> */
[----:B-----5:R-:W-:Y:S01]  /*f460*/  FADD R34, R46, R34 ;  /* 0x000000222e227221 */ /* 0x020fe20000000000 */
[----:B------:R-:W-:Y:S01]  /*f470*/  FADD R35, R45, R35 ;  /* 0x000000232d237221 */ /* 0x000fe20000000000 */
[----:B----4-:R-:W-:Y:S01]  /*f480*/  FADD R36, R44, R36 ;  /* 0x000000242c247221 */ /* 0x010fe20000000000 */
[----:B------:R-:W-:Y:S01]  /*f490*/  FADD R37, R43, R37 ;  /* 0x000000252b257221 */ /* 0x000fe20000000000 */
[----:B------:R-:W-:Y:S01]  /*f4a0*/  FADD R38, R42, R38 ;  /* 0x000000262a267221 */ /* 0x000fe20000000000 */
[----:B------:R-:W-:-:S05]  /*f4b0*/  FADD R39, R41, R39 ;  /* 0x0000002729277221 */ /* 0x000fca0000000000 */
[----:B------:R0:W-:Y:S04]  /*f4c0*/  STL [R1+0x298], R39 ;  /* 0x0002982701007387 */ /* 0x0001e80000100800 */
        /* <DEDUP_REMOVED lines=14> */
[----:B------:R-:W2:Y:S04]  /*f5b0*/  LDL.LU R52, [R1+0x2e0] ;  /* 0x0002e00001347983 */ /* 0x000ea80000300800 */
[----:B------:R2:W-:Y:S04]  /*f5c0*/  STL [R1+0x2d4], R24 ;  /* 0x0002d41801007387 */ /* 0x0005e80000100800 */
[----:B------:R-:W2:Y:S04]  /*f5d0*/  LDL.LU R51, [R1+0x2e4] ;  /* 0x0002e40001337983 */ /* 0x000ea80000300800 */
[----:B------:R2:W-:Y:S04]  /*f5e0*/  STL [R1+0x2d8], R0 ;  /* 0x0002d80001007387 */ /* 0x0005e80000100800 */
        /* <DEDUP_REMOVED lines=13> */
[----:B-1----:R-:W2:Y:S04]  /*f6c0*/  LDL.LU R38, [R1+0x318] ;  /* 0x0003180001267983 */ /* 0x002ea80000300800 */
[----:B---3--:R-:W3:Y:S04]  /*f6d0*/  LDL.LU R37, [R1+0x31c] ;  /* 0x00031c0001257983 */ /* 0x008ee80000300800 */
[----:B----4-:R-:W4:Y:S04]  /*f6e0*/  LDL.LU R36, [R1+0x320] ;  /* 0x0003200001247983 */ /* 0x010f280000300800 */
[----:B-----5:R-:W5:Y:S04]  /*f6f0*/  LDL.LU R35, [R1+0x324] ;  /* 0x0003240001237983 */ /* 0x020f680000300800 */
[----:B--2---:R-:W2:Y:S04]  /*f700*/  LDL.LU R34, [R1+0x328] ;  /* 0x0003280001227983 */ /* 0x004ea80000300800 */
        /* <DEDUP_REMOVED lines=12> */
[----:B------:R-:W-:Y:S01]  /*f7d0*/  FADD R52, R59, R52 ;  /* 0x000000343b347221 */ /* 0x000fe20000000000 */
        /* <DEDUP_REMOVED lines=28> */
[----:B---3--:R-:W-:-:S03]  /*f9a0*/  FADD R37, R74, R37 ;  /* 0x000000254a257221 */ /* 0x008fc60000000000 */
[----:B------:R3:W-:Y:S01]  /*f9b0*/  STL [R1+0x318], R38 ;  /* 0x0003182601007387 */ /* 0x0007e20000100800 */
[----:B----4-:R-:W-:-:S03]  /*f9c0*/  FADD R36, R75, R36 ;  /* 0x000000244b247221 */ /* 0x010fc60000000000 */
[----:B------:R4:W-:Y:S01]  /*f9d0*/  STL [R1+0x31c], R37 ;  /* 0x00031c2501007387 */ /* 0x0009e20000100800 */
[----:B-----5:R-:W-:-:S03]  /*f9e0*/  FADD R35, R76, R35 ;  /* 0x000000234c237221 */ /* 0x020fc60000000000 */
[----:B------:R5:W-:Y:S01]  /*f9f0*/  STL [R1+0x320], R36 ;  /* 0x0003202401007387 */ /* 0x000be20000100800 */
[----:B--2---:R-:W-:-:S03]  /*fa00*/  FADD R34, R77, R34 ;  /* 0x000000224d227221 */ /* 0x004fc60000000000 */
        /* <DEDUP_REMOVED lines=22> */
[----:B0-----:R-:W2:Y:S01]  /*fb70*/  LDL.LU R52, [R1+0x35c] ;  /* 0x00035c0001347983 */ /* 0x001ea20000300800 */
[----:B------:R-:W-:-:S03]  /*fb80*/  FADD R2, R89, R2 ;  /* 0x0000000259027221 */ /* 0x000fc60000000000 */
[----:B------:R0:W-:Y:S04]  /*fb90*/  STL [R1+0x350], R24 ;  /* 0x0003501801007387 */ /* 0x0001e80000100800 */
[----:B-1----:R-:W2:Y:S04]  /*fba0*/  LDL.LU R51, [R1+0x360] ;  /* 0x0003600001337983 */ /* 0x002ea80000300800 */
        /* <DEDUP_REMOVED lines=181> */
[----:B------:R-:W-:Y:S01]  /*10700*/  FADD R0, R150, R0 ;  /* 0x0000000096007221 */ /* 0x000fe20000000000 */
[----:B------:R-:W-:-:S05]  /*10710*/  FADD R2, R2, R151 ;  /* 0x0000009702027221 */ /* 0x000fca0000000000 */
[----:B------:R1:W-:Y:S04]  /*10720*/  STL [R1+0x450], R2 ;  /* 0x0004500201007387 */ /* 0x0003e80000100800 */
[----:B------:R1:W-:Y:S04]  /*10730*/  STL [R1+0x448], R24 ;  /* 0x0004481801007387 */ /* 0x0003e80000100800 */
[----:B------:R1:W-:Y:S02]  /*10740*/  STL [R1+0x44c], R0 ;  /* 0x00044c0001007387 */ /* 0x0003e40000100800 */
.L_x_28:
[----:B-1----:R-:W1:Y:S02]  /*10750*/  LDC R0, c[0x0][0x28c] ;  /* 0x0000a300ff007b82 */ /* 0x002e640000000800 */
[----:B-1----:R-:W-:-:S13]  /*10760*/  ISETP.GE.AND P0, PT, R0, 0x1, PT ;  /* 0x000000010000780c */ /* 0x002fda0003f06270 */
[----:B------:R-:W-:Y:S05]  /*10770*/  @!P0 BRA `(.L_x_29) ;  /* 0x0000000000488947 */ /* 0x000fea0003800000 */
[----:B------:R-:W-:-:S06]  /*10780*/  UISETP.NE.AND UP0, UPT, UR23, 0x3, UPT ;  /* 0x000000031700788c */ /* 0x000fcc000bf05270 */
[----:B------:R-:W-:-:S13]  /*10790*/  PLOP3.LUT P0, PT, PT, PT, UP0, 0x80, 0x0 ;  /* 0x000000000000781c */ /* 0x000fda0003f0f008 */
[----:B------:R-:W-:Y:S05]  /*107a0*/  @!P0 BRA `(.L_x_30) ;  /* 0x0000000000048947 */ /* 0x000fea0003800000 */
[----:B------:R-:W-:Y:S01]  /*107b0*/  BPT.TRAP 0x1 ;  /* 0x000000040000795c */ /* 0x000fe20000300000 */
.L_x_30:
[----:B------:R-:W-:-:S04]  /*107c0*/  UISETP.LT.AND UP0, UPT, UR9, 0x1, UPT ;  /* 0x000000010900788c */ /* 0x000fc8000bf01270 */
[----:B------:R-:W-:Y:S02]  /*107d0*/  USEL UR8, UR9, 0x1, UP0 ;  /* 0x0000000109087887 */ /* 0x000fe40008000000 */
[----:B------:R-:W-:Y:S02]  /*107e0*/  UISETP.GT.U32.AND UP0, UPT, UR13, 0x1, UPT ;  /* 0x000000010d00788c */ /* 0x000fe4000bf04070 */
[----:B------:R-:W-:-:S04]  /*107f0*/  UIADD3 UR8, UR5, UR9, -UR8 ;  /* 0x0000000905087290 */ /* 0x000fc8000fffe808 */
[----:B------:R-:W-:Y:S01]  /*10800*/  UIMAD.WIDE.U32 UR6, UR8, -0x55555555, URZ ;  /* 0xaaaaaaab080678a5 */ /* 0x000fe2000f8e003f */
[----:B------:R-:W-:-:S03]  /*10810*/  PLOP3.LUT P0, PT, PT, PT, UP0, 0x80, 0x0 ;  /* 0x000000000000781c */ /* 0x000fc60003f0f008 */
[----:B------:R-:W-:-:S04]  /*10820*/  USHF.R.U32.HI UR6, URZ, 0x1, UR7 ;  /* 0x000000013f067899 */ /* 0x000fc80008011607 */
[----:B------:R-:W-:-:S04]  /*10830*/  UIMAD UR8, UR6, -0x3, UR8 ;  /* 0xfffffffd060878a4 */ /* 0x000fc8000f8e0208 */
[----:B------:R-:W-:-:S04]  /*10840*/  ULEA UR8, UR8, UR11, 0x3 ;  /* 0x0000000b08087291 */ /* 0x000fc8000f8e183f */
[----:B------:R-:W-:-:S04]  /*10850*/  UIADD3 UR8, UR8, 0x18, URZ ;  /* 0x0000001808087890 */ /* 0x000fc8000fffe03f */
[----:B------:R-:W-:-:S09]  /*10860*/  UPRMT UR8, URZ, 0x654, UR8 ;  /* 0x000006543f087896 */ /* 0x000fd20008000008 */
[----:B------:R-:W-:Y:S01]  /*10870*/  SYNCS.ARRIVE.TRANS64.RED.A1T0 RZ, [UR8], RZ ;  /* 0x000000ffffff79a7 */ /* 0x000fe20008100408 */
[----:B------:R-:W-:Y:S05]  /*10880*/  @P0 BRA `(.L_x_29) ;  /* 0x0000000000040947 */ /* 0x000fea0003800000 */
[----:B------:R-:W-:Y:S01]  /*10890*/  BPT.TRAP 0x1 ;  /* 0x000000040000795c */ /* 0x000fe20000300000 */
.L_x_29:
[----:B------:R-:W3:Y:S01]  /*108a0*/  LDL.LU R27, [R1+0x460] ;  /* 0x00046000011b7983 */ /* 0x000ee20000300800 */
[----:B------:R-:W1:Y:S01]  /*108b0*/  LDC R24, c[0x0][0x288] ;  /* 0x0000a200ff187b82 */ /* 0x000e620000000800 */
[----:B------:R-:W0:Y:S01]  /*108c0*/  S2R R26, SR_TID.X ;  /* 0x00000000001a7919 */ /* 0x000e220000002100 */
[----:B------:R-:W-:Y:S01]  /*108d0*/  UIADD3 UR8, UR9, UR5, URZ ;  /* 0x0000000509087290 */ /* 0x000fe2000fffe03f */
[----:B------:R-:W-:Y:S01]  /*108e0*/  ULDC UR6, c[0x0][0x284] ;  /* 0x0000a10000067ab9 */ /* 0x000fe20000000800 */
[----:B------:R-:W4:Y:S01]  /*108f0*/  LDL.LU R25, [R1+0x45c] ;  /* 0x00045c0001197983 */ /* 0x000f220000300800 */
[----:B------:R-:W-:Y:S01]  /*10900*/  USHF.R.S32.HI UR11, URZ, 0x1f, UR10 ;  /* 0x0000001f3f0b7899 */ /* 0x000fe2000801140a */
[----:B------:R-:W-:Y:S01]  /*10910*/  IMAD.MOV.U32 R40, RZ, RZ, -0x1 ;  /* 0xffffffffff287424 */ /* 0x000fe200078e00ff */
[----:B------:R-:W-:Y:S01]  /*10920*/  UISETP.GT.U32.AND UP0, UPT, UR8, 0x2, UPT ;  /* 0x000000020800788c */ /* 0x000fe2000bf04070 */
[----:B------:R-:W-:Y:S01]  /*10930*/  ULDC.64 UR16, c[0x0][0x5d0] ;  /* 0x0001740000107ab9 */ /* 0x000fe20000000a00 */
[----:B------:R-:W-:-:S02]  /*10940*/  UISETP.GE.U32.AND UP1, UPT, UR9, 0x3, UPT ;  /* 0x000000030900788c */ /* 0x000fc4000bf26070 */
[----:B------:R-:W-:Y:S02]  /*10950*/  UIMAD UR5, UR11, UR16, URZ ;  /* 0x000000100b0572a4 */ /* 0x000fe4000f8e023f */
[----:B------:R-:W-:Y:S01]  /*10960*/  UISETP.LT.U32.AND UP0, UPT, UR9, 0x3, UP0 ;  /* 0x000000030900788c */ /* 0x000fe20008701070 */
[C---:B0-----:R-:W-:Y:S01]  /*10970*/  LOP3.LUT R2, R26.reuse, 0x3, RZ, 0xc0, !PT ;  /* 0x000000031a027812 */ /* 0x041fe200078ec0ff */
[----:B------:R-:W-:Y:S01]  /*10980*/  IMAD.SHL.U32 R32, R26, 0x2, RZ ;  /* 0x000000021a207824 */ /* 0x000fe200078e00ff */
[----:B------:R-:W-:-:S03]  /*10990*/  SHF.R.U32.HI R34, RZ, 0x7, R26 ;  /* 0x00000007ff227819 */ /* 0x000fc6000001161a */
[----:B-1----:R-:W-:Y:S01]  /*109a0*/  IMAD R2, R2, -0x2, R24 ;  /* 0xfffffffe02027824 */ /* 0x002fe200078e0218 */
[----:B------:R-:W-:Y:S02]  /*109b0*/  LOP3.LUT R34, R34, 0x1, RZ, 0xc0, !PT ;  /* 0x0000000122227812 */ /* 0x000fe400078ec0ff */
[----:B------:R-:W-:-:S03]  /*109c0*/  LOP3.LUT R32, R32, 0x6, RZ, 0xc0, !PT ;  /* 0x0000000620207812 */ /* 0x000fc600078ec0ff */
[----:B------:R-:W-:Y:S02]  /*109d0*/  IMAD.SHL.U32 R35, R34, 0x40, RZ ;  /* 0x0000004022237824 */ /* 0x000fe400078e00ff */
[----:B---3--:R-:W-:-:S04]  /*109e0*/  IMAD.WIDE R36, R27, 0x100, RZ ;  /* 0x000001001b247825 */ /* 0x008fc800078e02ff */
[----:B----4-:R-:W-:Y:S01]  /*109f0*/  IMAD.SHL.U32 R0, R25, 0x100, RZ ;  /* 0x0000010019007824 */ /* 0x010fe200078e00ff */
[----:B------:R-:W-:-:S04]  /*10a00*/  PRMT R32, R32, 0x6540, R25 ;  /* 0x0000654020207816 */ /* 0x000fc80000000019 */
[----:B------:R-:W-:Y:S01]  /*10a10*/  ISETP.GE.AND P0, PT, R0, R24, PT ;  /* 0x000000180000720c */ /* 0x000fe20003f06270 */
[----:B------:R-:W-:Y:S01]  /*10a20*/  IMAD.IADD R0, R2, 0x1, -R0 ;  /* 0x0000000102007824 */ /* 0x000fe200078e0a00 */
[----:B------:R-:W-:Y:S02]  /*10a30*/  SHF.R.U32.HI R2, RZ, 0x2, R26 ;  /* 0x00000002ff027819 */ /* 0x000fe4000001161a */
[----:B------:R-:W-:Y:S01]  /*10a40*/  LOP3.LUT R24, R26, 0x60, RZ, 0xc0, !PT ;  /* 0x000000601a187812 */ /* 0x000fe200078ec0ff */
[----:B------:R-:W-:Y:S01]  /*10a50*/  IMAD.U32 R26, RZ, RZ, UR16 ;  /* 0x00000010ff1a7e24 */ /* 0x000fe2000f8e00ff */
[----:B------:R-:W-:Y:S02]  /*10a60*/  LOP3.LUT R2, R2, 0x7, RZ, 0xc0, !PT ;  /* 0x0000000702027812 */ /* 0x000fe400078ec0ff */
[----:B------:R-:W-:Y:S02]  /*10a70*/  SHF.R.U32.HI R24, RZ, 0x1, R24 ;  /* 0x00000001ff187819 */ /* 0x000fe40000011618 */
[----:B------:R-:W-:-:S02]  /*10a80*/  LOP3.LUT R35, R35, 0x40, R2, 0xe2, !PT ;  /* 0x0000004023237812 */ /* 0x000fc400078ee202 */
[----:B------:R-:W-:Y:S02]  /*10a90*/  IADD3 R2, RZ, -R24, -R2 ;  /* 0x80000018ff027210 */ /* 0x000fe40007ffe802 */
[----:B------:R-:W-:Y:S02]  /*10aa0*/  SHF.R.S32.HI R33, RZ, 0x1f, R32 ;  /* 0x0000001fff217819 */ /* 0x000fe40000011420 */
[----:B------:R-:W-:Y:S01]  /*10ab0*/  LOP3.LUT R35, R36, R35, R24, 0xfe, !PT ;  /* 0x0000002324237212 */ /* 0x000fe200078efe18 */
[----:B------:R-:W-:Y:S02]  /*10ac0*/  IMAD R34, R34, -0x40, R2 ;  /* 0xffffffc022227824 */ /* 0x000fe400078e0202 */
[----:B------:R-:W-:Y:S02]  /*10ad0*/  IMAD.SHL.U32 R2, R27, 0x100, RZ ;  /* 0x000001001b027824 */ /* 0x000fe400078e00ff */
[----:B------:R-:W-:-:S03]  /*10ae0*/  IMAD.WIDE.U32 R26, R26, UR10, R32 ;  /* 0x0000000a1a1a7c25 */ /* 0x000fc6000f8e0020 */
[C---:B------:R-:W-:Y:S02]  /*10af0*/  IADD3 R34, -R2.reuse, UR6, R34 ;  /* 0x0000000602227c10 */ /* 0x040fe4000fffe122 */
[----:B------:R-:W-:Y:S01]  /*10b00*/  ISETP.GE.OR P0, PT, R2, UR6, P0 ;  /* 0x0000000602007c0c */ /* 0x000fe20008706670 */
[----:B------:R-:W-:-:S04]  /*10b10*/  UIMAD.WIDE.U32 UR6, UR8, -0x55555555, URZ ;  /* 0xaaaaaaab080678a5 */ /* 0x000fc8000f8e003f */
[----:B------:R-:W-:Y:S02]  /*10b20*/  USHF.R.U32.HI UR6, URZ, 0x1, UR7 ;  /* 0x000000013f067899 */ /* 0x000fe40008011607 */
[----:B------:R-:W-:Y:S02]  /*10b30*/  UIMAD UR7, UR10, UR17, UR5 ;  /* 0x000000110a0772a4 */ /* 0x000fe4000f8e0205 */
[----:B------:R-:W-:-:S04]  /*10b40*/  USEL UR5, URZ, 0x1, !UP0 ;  /* 0x000000013f057887 */ /* 0x000fc8000c000000 */
[----:B------:R-:W-:Y:S01]  /*10b50*/  ULOP3.LUT UR4, UR4, UR5, URZ, 0x3c, !UPT ;  /* 0x0000000504047292 */ /* 0x000fe2000f8e3c3f */
[----:B------:R-:W-:Y:S01]  /*10b60*/  VIADD R27, R27, UR7 ;  /* 0x000000071b1b7c36 */ /* 0x000fe20008000000 */
[----:B------:R-:W-:Y:S02]  /*10b70*/  UIMAD UR5, UR6, -0x3, UR8 ;  /* 0xfffffffd060578a4 */ /* 0x000fe4000f8e0208 */
[----:B------:R-:W-:Y:S01]  /*10b80*/  @UP1 ULOP3.LUT UR4, UR4, 0x1, UR6, 0x78, !UPT ;  /* 0x0000000104041892 */ /* 0x000fe2000f8e7806 */
[----:B------:R-:W-:Y:S11]  /*10b90*/  @P0 BRA `(.L_x_31) ;  /* 0x0000012400b40947 */ /* 0x000ff60003800000 */
[----:B------:R-:W0:Y:S01]  /*10ba0*/  LDC.64 R28, c[0x0][0x5c8] ;  /* 0x00017200ff1c7b82 */ /* 0x000e220000000a00 */
[----:B------:R-:W-:Y:S01]  /*10bb0*/  ULDC.64 UR6, c[0x0][0x5c0] ;  /* 0x0001700000067ab9 */ /* 0x000fe20000000a00 */
[----:B------:R-:W-:Y:S01]  /*10bc0*/  BSSY B0, `(.L_x_31) ;  /* 0x000126a000007945 */ /* 0x000fe20003800000 */
[-C--:B0-----:R-:W-:Y:S01]  /*10bd0*/  IMAD R2, R37, R28.reuse, RZ ;  /* 0x0000001c25027224 */ /* 0x081fe200078e02ff */
[----:B------:R-:W-:Y:S01]  /*10be0*/  SHF.L.U64.HI R38, R28, 0x3, R29 ;  /* 0x000000031c267819 */ /* 0x000fe2000001021d */
[----:B------:R-:W-:-:S04]  /*10bf0*/  IMAD.WIDE.U32 R26, R35, R28, R26 ;  /* 0x0000001c231a7225 */ /* 0x000fc800078e001a */
[----:B------:R-:W-:Y:S01]  /*10c00*/  IMAD R2, R35, R29, R2 ;  /* 0x0000001d23027224 */ /* 0x000fe200078e0202 */
[C---:B------:R-:W-:Y:S01]  /*10c10*/  LEA R30, P2, R28.reuse, R26, 0x7 ;  /* 0x0000001a1c1e7211 */ /* 0x040fe200078438ff */
[----:B------:R-:W-:Y:S01]  /*10c20*/  IMAD.SHL.U32 R25, R28, 0x8, RZ ;  /* 0x000000081c197824 */ /* 0x000fe200078e00ff */
[----:B------:R-:W-:Y:S01]  /*10c30*/  IADD3 R24, P5, R26, UR6, RZ ;  /* 0x000000061a187c10 */ /* 0x000fe2000ffbe0ff */
[----:B------:R-:W-:-:S03]  /*10c40*/  IMAD.IADD R2, R27, 0x1, R2 ;  /* 0x000000011b027824 */ /* 0x000fc600078e0202 */
[----:B------:R-:W-:Y:S02]  /*10c50*/  IADD3 R26, P0, P1, R26, UR6, R25 ;  /* 0x000000061a1a7c10 */ /* 0x000fe4000f91e019 */
[----:B------:R-:W-:Y:S02]  /*10c60*/  LEA.HI.X R31, R28, R2, R29, 0x7, P2 ;  /* 0x000000021c1f7211 */ /* 0x000fe400010f3c1d */
[----:B------:R-:W-:Y:S02]  /*10c70*/  IADD3 R28, P2, P3, R30, UR6, R25 ;  /* 0x000000061e1c7c10 */ /* 0x000fe4000fb5e019 */
[----:B------:R-:W-:Y:S02]  /*10c80*/  IADD3.X R25, R2, UR7, RZ, P5, !PT ;  /* 0x0000000702197c10 */ /* 0x000fe4000affe4ff */
[----:B------:R-:W-:Y:S02]  /*10c90*/  FSETP.NEU.AND P5, PT, RZ, UR22, PT ;  /* 0x00000016ff007c0b */ /* 0x000fe4000bfad000 */
[----:B------:R-:W-:-:S02]  /*10ca0*/  IADD3 R30, P6, R30, UR6, RZ ;  /* 0x000000061e1e7c10 */ /* 0x000fc4000ffde0ff */
[C-C-:B------:R-:W-:Y:S02]  /*10cb0*/  IADD3.X R29, R31.reuse, UR7, R38.reuse, P2, P3 ;  /* 0x000000071f1d7c10 */ /* 0x140fe400097e6426 */
[----:B------:R-:W-:Y:S02]  /*10cc0*/  IADD3.X R27, R2, UR7, R38, P0, P1 ;  /* 0x00000007021b7c10 */ /* 0x000fe400087e2426 */
[----:B------:R-:W-:-:S05]  /*10cd0*/  IADD3.X R31, R31, UR7, RZ, P6, !PT ;  /* 0x000000071f1f7c10 */ /* 0x000fca000b7fe4ff */
[----:B------:R-:W-:Y:S05]  /*10ce0*/  @!P5 BRA `(.L_x_32) ;  /* 0x000000d800f8d947 */ /* 0x000fea0003800000 */
[----:B------:R-:W-:Y:S01]  /*10cf0*/  ULDC.64 UR6, c[0x0][0x5b8] ;  /* 0x00016e0000067ab9 */ /* 0x000fe20000000a00 */
[----:B------:R-:W-:Y:S01]  /*10d00*/  BSSY B1, `(.L_x_33) ;  /* 0x0000013000017945 */ /* 0x000fe20003800000 */
[----:B------:R-:W-:Y:S01]  /*10d10*/  IMAD.U32 R2, RZ, RZ, UR6 ;  /* 0x00000006ff027e24 */ /* 0x000fe2000f8e00ff */
[----:B------:R-:W-:-:S03]  /*10d20*/  UIMAD UR6, UR11, UR6, URZ ;  /* 0x000000060b0672a4 */ /* 0x000fc6000f8e023f */
[----:B------:R-:W-:Y:S01]  /*10d30*/  IMAD.WIDE.U32 R32, R2, UR10, R32 ;  /* 0x0000000a02207c25 */ /* 0x000fe2000f8e0020 */
[----:B------:R-:W-:-:S03]  /*10d40*/  UIMAD UR6, UR10, UR7, UR6 ;  /* 0x000000070a0672a4 */ /* 0x000fc6000f8e0206 */
[----:B------:R-:W-:Y:S01]  /*10d50*/  IMAD.MOV.U32 R38, RZ, RZ, R32 ;  /* 0x000000ffff267224 */ /* 0x000fe200078e0020 */
[----:B------:R-:W-:Y:S02]  /*10d60*/  ULDC.64 UR10, c[0x0][0x5a8] ;  /* 0x00016a00000a7ab9 */ /* 0x000fe40000000a00 */
[----:B------:R-:W-:Y:S01]  /*10d70*/  VIADD R39, R33, UR6 ;  /* 0x0000000621277c36 */ /* 0x000fe20008000000 */
[----:B------:R-:W-:Y:S02]  /*10d80*/  ULDC.64 UR6, c[0x0][0x5b0] ;  /* 0x00016c0000067ab9 */ /* 0x000fe40000000a00 */
[----:B------:R-:W-:Y:S02]  /*10d90*/  IMAD R2, R37, UR6, RZ ;  /* 0x0000000625027c24 */ /* 0x000fe4000f8e02ff */
[----:B------:R-:W-:-:S04]  /*10da0*/  IMAD.WIDE.U32 R32, R35, UR6, R38 ;  /* 0x0000000623207c25 */ /* 0x000fc8000f8e0026 */
[----:B------:R-:W-:Y:S01]  /*10db0*/  IMAD R2, R35, UR7, R2 ;  /* 0x0000000723027c24 */ /* 0x000fe2000f8e0202 */
[----:B------:R-:W-:-:S04]  /*10dc0*/  IADD3 R32, P0, R32, UR10, RZ ;  /* 0x0000000a20207c10 */ /* 0x000fc8000ff1e0ff */
[--C-:B------:R-:W-:Y:S02]  /*10dd0*/  IADD3.X R33, R33, UR11, R2.reuse, P0, !PT ;  /* 0x0000000b21217c10 */ /* 0x100fe400087fe402 */
[----:B------:R-:W-:Y:S02]  /*10de0*/  ISETP.GE.AND P0, PT, R34, 0x1, PT ;  /* 0x000000012200780c */ /* 0x000fe40003f06270 */
[----:B------:R-:W-:Y:S02]  /*10df0*/  PRMT R2, RZ, 0x7610, R2 ;  /* 0x00007610ff027816 */ /* 0x000fe40000000002 */
[----:B------:R-:W-:-:S13]  /*10e00*/  ISETP.LT.OR P1, PT, R0, 0x1, !P0 ;  /* 0x000000010000780c */ /* 0x000fda0004721670 */
[----:B------:R-:W-:Y:S05]  /*10e10*/  @P1 BRA `(.L_x_34) ;  /* 0x0000000000041947 */ /* 0x000fea0003800000 */
[----:B------:R0:W5:Y:S02]  /*10e20*/  LDG.E.U8 R2, desc[UR20][R32.64] ;  /* 0x0000001420027981 */ /* 0x000164000c1e1100 */
.L_x_34:
[----:B------:R-:W-:Y:S05]  /*10e30*/  BSYNC B1 ;  /* 0x0000000000017941 */ /* 0x000fea0003800000 */
.L_x_33:
[----:B-----5:R-:W-:Y:S01]  /*10e40*/  LOP3.LUT R2, R2, 0xff, RZ, 0xc0, !PT ;  /* 0x000000ff02027812 */ /* 0x020fe200078ec0ff */
[----:B------:R-:W-:Y:S03]  /*10e50*/  BSSY B1, `(.L_x_35) ;  /* 0x000000b000017945 */ /* 0x000fe60003800000 */
[----:B------:R-:W-:-:S05]  /*10e60*/  F2FP.F16.E4M3.UNPACK_B R2, R2 ;  /* 0x00000002ff02723e */ /* 0x000fca00020006ff */
[----:B------:R-:W-:-:S05]  /*10e70*/  HADD2.F32 R2, -RZ, R2.H0_H0 ;  /* 0x20000002ff027230 */ /* 0x000fca0000004100 */
[----:B------:R-:W-:-:S04]  /*10e80*/  FMUL R2, R2, UR22 ;  /* 0x0000001602027c20 */ /* 0x000fc80008400000 */
[--C-:B------:R-:W-:Y:S01]  /*10e90*/  FFMA R3, R3, UR15, R2.reuse ;  /* 0x0000000f03037c23 */ /* 0x100fe20008000002 */
[----:B------:R-:W-:-:S04]  /*10ea0*/  PRMT R2, RZ, 0x7610, R2 ;  /* 0x00007610ff027816 */ /* 0x000fc80000000002 */
[----:B------:R-:W-:-:S05]  /*10eb0*/  F2FP.SATFINITE.E4M3.F32.PACK_AB_MERGE_C R3, RZ, R3, RZ ;  /* 0x00000003ff03723e */ /* 0x000fca00048070ff */
[----:B------:R1:W-:Y:S01]  /*10ec0*/  @!P1 STG.E.U8 desc[UR20][R24.64], R3 ;  /* 0x0000000318009986 */ /* 0x0003e2000c101114 */
[----:B------:R-:W-:-:S13]  /*10ed0*/  ISETP.LT.OR P1, PT, R0, 0x2, !P0 ;  /* 0x000000020000780c */ /* 0x000fda0004721670 */
[----:B-1----:R-:W-:Y:S05]  /*10ee0*/  @P1 BRA `(.L_x_36) ;  /* 0x0000000000041947 */ /* 0x002fea0003800000 */
[----:B------:R1:W5:Y:S02]  /*10ef0*/  LDG.E.U8 R2, desc[UR20][R32.64+0x1] ;  /* 0x0000011420027981 */ /* 0x000364000c1e1100 */
.L_x_36:
[----:B------:R-:W-:Y:S05]  /*10f00*/  BSYNC B1 ;  /* 0x0000000000017941 */ /* 0x000fea0003800000 */
.L_x_35:
[----:B-----5:R-:W-:Y:S01]  /*10f10*/  LOP3.LUT R2, R2, 0xff, RZ, 0xc0, !PT ;  /* 0x000000ff02027812 */ /* 0x020fe200078ec0ff */
[----:B------:R-:W-:Y:S03]  /*10f20*/  BSSY B1, `(.L_x_37) ;  /* 0x0000013000017945 */ /* 0x000fe60003800000 */
[----:B------:R-:W-:-:S05]  /*10f30*/  F2FP.F16.E4M3.UNPACK_B R2, R2 ;  /* 0x00000002ff02723e */ /* 0x000fca00020006ff */
[----:B------:R-:W-:-:S05]  /*10f40*/  HADD2.F32 R2, -RZ, R2.H0_H0 ;  /* 0x20000002ff027230 */ /* 0x000fca0000004100 */
[----:B------:R-:W-:-:S04]  /*10f50*/  FMUL R2, R2, UR22 ;  /* 0x0000001602027c20 */ /* 0x000fc80008400000 */
[----:B------:R-:W-:-:S05]  /*10f60*/  FFMA R4, R4, UR15, R2 ;  /* 0x0000000f04047c23 */ /* 0x000fca0008000002 */
[----:B------:R-:W-:-:S05]  /*10f70*/  F2FP.SATFINITE.E4M3.F32.PACK_AB_MERGE_C R4, RZ, R4, RZ ;  /* 0x00000004ff04723e */ /* 0x000fca00048070ff */
[----:B------:R3:W-:Y:S01]  /*10f80*/  @!P1 STG.E.U8 desc[UR20][R24.64+0x1], R4 ;  /* 0x0000010418009986 */ /* 0x0007e2000c101114 */
[----:B------:R-:W-:-:S05]  /*10f90*/  IADD3 R2, P1, R35, 0x8, RZ ;  /* 0x0000000823027810 */ /* 0x000fca0007f3e0ff */
[----:B------:R-:W-:-:S04]  /*10fa0*/  IMAD.X R3, RZ, RZ, R37, P1 ;  /* 0x000000ffff037224 */ /* 0x000fc800008e0625 */
[----:B------:R-:W-:-:S04]  /*10fb0*/  IMAD R3, R3, UR6, RZ ;  /* 0x0000000603037c24 */ /* 0x000fc8000f8e02ff */
[C---:B---3--:R-:W-:Y:S02]  /*10fc0*/  IMAD R4, R2.reuse, UR7, R3 ;  /* 0x0000000702047c24 */ /* 0x048fe4000f8e0203 */
[----:B------:R-:W-:-:S03]  /*10fd0*/  IMAD.WIDE.U32 R2, R2, UR6, R38 ;  /* 0x0000000602027c25 */ /* 0x000fc6000f8e0026 */
[----:B------:R-:W-:-:S04]  /*10fe0*/  IADD3 R2, P1, R2, UR10, RZ ;  /* 0x0000000a02027c10 */ /* 0x000fc8000ff3e0ff */
[--C-:B------:R-:W-:Y:S02]  /*10ff0*/  IADD3.X R3, R3, UR11, R4.reuse, P1, !PT ;  /* 0x0000000b03037c10 */ /* 0x100fe40008ffe404 */
[----:B------:R-:W-:Y:S02]  /*11000*/  ISETP.GE.AND P1, PT, R34, 0x9, PT ;  /* 0x000000092200780c */ /* 0x000fe40003f26270 */
[----:B------:R-:W-:Y:S02]  /*11010*/  PRMT R4, RZ, 0x7610, R4 ;  /* 0x00007610ff047816 */ /* 0x000fe40000000004 */
[----:B------:R-:W-:-:S13]  /*11020*/  ISETP.LT.OR P2, PT, R0, 0x1, !P1 ;  /* 0x000000010000780c */ /* 0x000fda0004f41670 */
[----:B------:R-:W-:Y:S05]  /*11030*/  @P2 BRA `(.L_x_38) ;  /* 0x0000000000042947 */ /* 0x000fea0003800000 */
[----:B------:R3:W5:Y:S02]  /*11040*/  LDG.E.U8 R4, desc[UR20][R2.64] ;  /* 0x0000001402047981 */ /* 0x000764000c1e1100 */
.L_x_38:
[----:B------:R-:W-:Y:S05]  /*11050*/  BSYNC B1 ;  /* 0x0000000000017941 */ /* 0x000fea0003800000 */
.L_x_37:
        /* <DEDUP_REMOVED lines=10> */
[----:B----4-:R-:W-:Y:S05]  /*11100*/  @P2 BRA `(.L_x_40) ;  /* 0x0000000000042947 */ /* 0x010fea0003800000 */
[----:B------:R4:W5:Y:S02]  /*11110*/  LDG.E.U8 R4, desc[UR20][R2.64+0x1] ;  /* 0x0000011402047981 */ /* 0x000964000c1e1100 */
.L_x_40:
[----:B------:R-:W-:Y:S05]  /*11120*/  BSYNC B1 ;  /* 0x0000000000017941 */ /* 0x000fea0003800000 */
.L_x_39:
[----:B-----5:R-:W-:Y:S01]  /*11130*/  LOP3.LUT R4, R4, 0xff, RZ, 0xc0, !PT ;  /* 0x000000ff04047812 */ /* 0x020fe200078ec0ff */
[----:B------:R-:W-:Y:S01]  /*11140*/  BSSY B1, `(.L_x_41) ;  /* 0x000000b000017945 */ /* 0x000fe20003800000 */
[----:B------:R-:W-:Y:S02]  /*11150*/  ISETP.LT.OR P3, PT, R0, 0x9, !P0 ;  /* 0x000000090000780c */ /* 0x000fe40004761670 */
[----:B------:R-:W-:-:S05]  /*11160*/  F2FP.F16.E4M3.UNPACK_B R4, R4 ;  /* 0x00000004ff04723e */ /* 0x000fca00020006ff */
[----:B------:R-:W-:-:S05]  /*11170*/  HADD2.F32 R4, -RZ, R4.H0_H0 ;  /* 0x20000004ff047230 */ /* 0x000fca0000004100 */
[----:B------:R-:W-:-:S04]  /*11180*/  FMUL R4, R4, UR22 ;  /* 0x0000001604047c20 */ /* 0x000fc80008400000 */
[--C-:B------:R-:W-:Y:S01]  /*11190*/  FFMA R6, R6, UR15, R4.reuse ;  /* 0x0000000f06067c23 */ /* 0x100fe20008000004 */
[----:B------:R-:W-:-:S04]  /*111a0*/  PRMT R4, RZ, 0x7610, R4 ;  /* 0x00007610ff047816 */ /* 0x000fc80000000004 */
[----:B------:R-:W-:-:S05]  /*111b0*/  F2FP.SATFINITE.E4M3.F32.PACK_AB_MERGE_C R6, RZ, R6, RZ ;  /* 0x00000006ff06723e */ /* 0x000fca00048070ff */
[----:B------:R0:W-:Y:S01]  /*111c0*/  @!P2 STG.E.U8 desc[UR20][R26.64+0x1], R6 ;  /* 0x000001061a00a986 */ /* 0x0001e2000c101114 */
[----:B------:R-:W-:Y:S05]  /*111d0*/  @P3 BRA `(.L_x_42) ;  /* 0x0000000000043947 */ /* 0x000fea0003800000 */
[----:B------:R0:W5:Y:S02]  /*111e0*/  LDG.E.U8 R4, desc[UR20][R32.64+0x8] ;  /* 0x0000081420047981 */ /* 0x000164000c1e1100 */
.L_x_42:
[----:B------:R-:W-:Y:S05]  /*111f0*/  BSYNC B1 ;  /* 0x0000000000017941 */ /* 0x000fea0003800000 */
.L_x_41:
        /* <DEDUP_REMOVED lines=12> */
.L_x_44:
[----:B------:R-:W-:Y:S05]  /*112c0*/  BSYNC B1 ;  /* 0x0000000000017941 */ /* 0x000fea0003800000 */
.L_x_43:
        /* <DEDUP_REMOVED lines=12> */
.L_x_46:
[----:B------:R-:W-:Y:S05]  /*11390*/  BSYNC B1 ;  /* 0x0000000000017941 */ /* 0x000fea0003800000 */
.L_x_45:
        /* <DEDUP_REMOVED lines=12> */
.L_x_48:
[----:B------:R-:W-:Y:S05]  /*11460*/  BSYNC B1 ;  /* 0x0000000000017941 */ /* 0x000fea0003800000 */
.L_x_47:
        /* <DEDUP_REMOVED lines=12> */
.L_x_50:
[----:B------:R-:W-:Y:S05]  /*11530*/  BSYNC B1 ;  /* 0x0000000000017941 */ /* 0x000fea0003800000 */
.L_x_49:
        /* <DEDUP_REMOVED lines=12> */
.L_x_52:
[----:B------:R-:W-:Y:S05]  /*11600*/  BSYNC B1 ;  /* 0x0000000000017941 */ /* 0x000fea0003800000 */
.L_x_51:
        /* <DEDUP_REMOVED lines=12> */
.L_x_54:
[----:B------:R-:W-:Y:S05]  /*116d0*/  BSYNC B1 ;  /* 0x0000000000017941 */ /* 0x000fea0003800000 */
.L_x_53:
        /* <DEDUP_REMOVED lines=12> */
.L_x_56:
[----:B------:R-:W-:Y:S05]  /*117a0*/  BSYNC B1 ;  /* 0x0000000000017941 */ /* 0x000fea0003800000 */
.L_x_55:
        /* <DEDUP_REMOVED lines=12> */
.L_x_58:
[----:B------:R-:W-:Y:S05]  /*11870*/  BSYNC B1 ;  /* 0x0000000000017941 */ /* 0x000fea0003800000 */
.L_x_57:
        /* <DEDUP_REMOVED lines=12> */
.L_x_60:
[----:B------:R-:W-:Y:S05]  /*11940*/  BSYNC B1 ;  /* 0x0000000000017941 */ /* 0x000fea0003800000 */
.L_x_59:
        /* <DEDUP_REMOVED lines=12> */
.L_x_62:
[----:B------:R-:W-:Y:S05]  /*11a10*/  BSYNC B1 ;  /* 0x0000000000017941 */ /* 0x000fea0003800000 */
.L_x_61:
        /* <DEDUP_REMOVED lines=12> */
.L_x_64:
[----:B------:R-:W-:Y:S05]  /*11ae0*/  BSYNC B1 ;  /* 0x0000000000017941 */ /* 0x000fea0003800000 */
.L_x_63:
        /* <DEDUP_REMOVED lines=12> */
.L_x_66:
[----:B------:R-:W-:Y:S05]  /*11bb0*/  BSYNC B1 ;  /* 0x0000000000017941 */ /* 0x000fea0003800000 */
.L_x_65:
        /* <DEDUP_REMOVED lines=12> */
.L_x_68:
[----:B------:R-:W-:Y:S05]  /*11c80*/  BSYNC B1 ;  /* 0x0000000000017941 */ /* 0x000fea0003800000 */
.L_x_67:
        /* <DEDUP_REMOVED lines=12> */
.L_x_70:
[----:B------:R-:W-:Y:S05]  /*11d50*/  BSYNC B1 ;  /* 0x0000000000017941 */ /* 0x000fea0003800000 */
.L_x_69:
        /* <DEDUP_REMOVED lines=12> */
.L_x_72:
[----:B------:R-:W-:Y:S05]  /*11e20*/  BSYNC B1 ;  /* 0x0000000000017941 */ /* 0x000fea0003800000 */
.L_x_71:
        /* <DEDUP_REMOVED lines=12> */
.L_x_74:
[----:B------:R-:W-:Y:S05]  /*11ef0*/  BSYNC B1 ;  /* 0x0000000000017941 */ /* 0x000fea0003800000 */
.L_x_73:
        /* <DEDUP_REMOVED lines=12> */
.L_x_76:
[----:B------:R-:W-:Y:S05]  /*11fc0*/  BSYNC B1 ;  /* 0x0000000000017941 */ /* 0x000fea0003800000 */
.L_x_75:
        /* <DEDUP_REMOVED lines=12> */
.L_x_78:
[----:B------:R-:W-:Y:S05]  /*12090*/  BSYNC B1 ;  /* 0x0000000000017941 */ /* 0x000fea0003800000 */
.L_x_77:
        /* <DEDUP_REMOVED lines=12> */
.L_x_80:
[----:B------:R-:W-:Y:S05]  /*12160*/  BSYNC B1 ;  /* 0x0000000000017941 */ /* 0x000fea0003800000 */
.L_x_79:
        /* <DEDUP_REMOVED lines=12> */
.L_x_82:
[----:B------:R-:W-:Y:S05]  /*12230*/  BSYNC B1 ;  /* 0x0000000000017941 */ /* 0x000fea0003800000 */
.L_x_81:
        /* <DEDUP_REMOVED lines=12> */
.L_x_84:
[----:B------:R-:W-:Y:S05]  /*12300*/  BSYNC B1 ;  /* 0x0000000000017941 */ /* 0x000fea0003800000 */
.L_x_83:
        /* <DEDUP_REMOVED lines=12> */
.L_x_86:
[----:B------:R-:W-:Y:S05]  /*123d0*/  BSYNC B1 ;  /* 0x0000000000017941 */ /* 0x000fea0003800000 */
.L_x_85:
        /* <DEDUP_REMOVED lines=12> */
.L_x_88:
[----:B------:R-:W-:Y:S05]  /*124a0*/  BSYNC B1 ;  /* 0x0000000000017941 */ /* 0x000fea0003800000 */
.L_x_87:
        /* <DEDUP_REMOVED lines=12> */
.L_x_90:
[----:B------:R-:W-:Y:S05]  /*12570*/  BSYNC B1 ;  /* 0x0000000000017941 */ /* 0x000fea0003800000 */
.L_x_89:
        /* <DEDUP_REMOVED lines=12> */
.L_x_92:
[----:B------:R-:W-:Y:S05]  /*12640*/  BSYNC B1 ;  /* 0x0000000000017941 */ /* 0x000fea0003800000 */
.L_x_91:
        /* <DEDUP_REMOVED lines=12> */
.L_x_94:
[----:B------:R-:W-:Y:S05]  /*12710*/  BSYNC B1 ;  /* 0x0000000000017941 */ /* 0x000fea0003800000 */
.L_x_93:
        /* <DEDUP_REMOVED lines=12> */
.L_x_96:
[----:B------:R-:W-:Y:S05]  /*127e0*/  BSYNC B1 ;  /* 0x0000000000017941 */ /* 0x000fea0003800000 */
.L_x_95:
        /* <DEDUP_REMOVED lines=12> */
.L_x_98:
[----:B------:R-:W-:Y:S05]  /*128b0*/  BSYNC B1 ;  /* 0x0000000000017941 */ /* 0x000fea0003800000 */
.L_x_97:
        /* <DEDUP_REMOVED lines=12> */
.L_x_100:
[----:B------:R-:W-:Y:S05]  /*12980*/  BSYNC B1 ;  /* 0x0000000000017941 */ /* 0x000fea0003800000 */
.L_x_99:
        /* <DEDUP_REMOVED lines=12> */
.L_x_102:
[----:B------:R-:W-:Y:S05]  /*12a50*/  BSYNC B1 ;  /* 0x0000000000017941 */ /* 0x000fea0003800000 */
.L_x_101:
        /* <DEDUP_REMOVED lines=12> */
.L_x_104:
[----:B------:R-:W-:Y:S05]  /*12b20*/  BSYNC B1 ;  /* 0x0000000000017941 */ /* 0x000fea0003800000 */
.L_x_103:
        /* <DEDUP_REMOVED lines=12> */
.L_x_106:
[----:B------:R-:W-:Y:S05]  /*12bf0*/  BSYNC B1 ;  /* 0x0000000000017941 */ /* 0x000fea0003800000 */
.L_x_105:
        /* <DEDUP_REMOVED lines=12> */
.L_x_108:
[----:B------:R-:W-:Y:S05]  /*12cc0*/  BSYNC B1 ;  /* 0x0000000000017941 */ /* 0x000fea0003800000 */
.L_x_107:
        /* <DEDUP_REMOVED lines=12> */
.L_x_110:
[----:B------:R-:W-:Y:S05]  /*12d90*/  BSYNC B1 ;  /* 0x0000000000017941 */ /* 0x000fea0003800000 */
.L_x_109:
        /* <DEDUP_REMOVED lines=12> */
.L_x_112:
[----:B------:R-:W-:Y:S05]  /*12e60*/  BSYNC B1 ;  /* 0x0000000000017941 */ /* 0x000fea0003800000 */
.L_x_111:
        /* <DEDUP_REMOVED lines=12> */
.L_x_114:
[----:B------:R-:W-:Y:S05]  /*12f30*/  BSYNC B1 ;  /* 0x0000000000017941 */ /* 0x000fea0003800000 */
.L_x_113:
[----:B-----5:R-:W-:Y:S01]  /*12f40*/  LOP3.LUT R4, R4, 0xff, RZ, 0xc0, !PT ;  /* 0x000000ff04047812 */ /* 0x020fe200078ec0ff */
[----:B------:R-:W-:Y:S01]  /*12f50*/  BSSY B1, `(.L_x_115) ;  /* 0x000000b000017945 */ /* 0x000fe20003800000 */
[----:B------:R-:W-:Y:S02]  /*12f60*/  ISETP.LT.OR P2, PT, R0, 0x52, !P0 ;  /* 0x000000520000780c */ /* 0x000fe40004741670 */
[----:B------:R-:W-:-:S05]  /*12f70*/  F2FP.F16.E4M3.UNPACK_B R4, R4 ;  /* 0x00000004ff04723e */ /* 0x000fca00020006ff */
[----:B------:R-:W-:-:S05]  /*12f80*/  HADD2.F32 R4, -RZ, R4.H0_H0 ;  /* 0x20000004ff047230 */ /* 0x000fca0000004100 */
[----:B------:R-:W-:-:S04]  /*12f90*/  FMUL R4, R4, UR22 ;  /* 0x0000001604047c20 */ /* 0x000fc80008400000 */
[----:B------:R-:W-:-:S05]  /*12fa0*/  FFMA R4, R171, UR15, R4 ;  /* 0x0000000fab047c23 */ /* 0x000fca0008000004 */
[----:B------:R-:W-:Y:S02]  /*12fb0*/  F2FP.SATFINITE.E4M3.F32.PACK_AB_MERGE_C R5, RZ, R4, RZ ;  /* 0x00000004ff05723e */ /* 0x000fe400048070ff */
[----:B------:R-:W-:-:S03]  /*12fc0*/  PRMT R4, RZ, 0x7610, R4 ;  /* 0x00007610ff047816 */ /* 0x000fc60000000004 */
[----:B------:R0:W-:Y:S01]  /*12fd0*/  @!P3 STG.E.U8 desc[UR20][R24.64+0x50], R5 ;  /* 0x000050051800b986 */ /* 0x0001e2000c101114 */
[----:B------:R-:W-:Y:S05]  /*12fe0*/  @P2 BRA `(.L_x_116) ;  /* 0x0000000000042947 */ /* 0x000fea0003800000 */
[----:B------:R0:W5:Y:S02]  /*12ff0*/  LDG.E.U8 R4, desc[UR20][R32.64+0x51] ;  /* 0x0000511420047981 */ /* 0x000164000c1e1100 */
.L_x_116:
[----:B------:R-:W-:Y:S05]  /*13000*/  BSYNC B1 ;  /* 0x0000000000017941 */ /* 0x000fea0003800000 */
.L_x_115:
[----:B-----5:R-:W-:Y:S01]  /*13010*/  LOP3.LUT R4, R4, 0xff, RZ, 0xc0, !PT ;  /* 0x000000ff04047812 */ /* 0x020fe200078ec0ff */
[----:B------:R-:W-:Y:S01]  /*13020*/  BSSY B1, `(.L_x_117) ;  /* 0x000000b000017945 */ /* 0x000fe20003800000 */
[----:B------:R-:W-:Y:S02]  /*13030*/  ISETP.LT.OR P3, PT, R0, 0x51, !P1 ;  /* 0x000000510000780c */ /* 0x000fe40004f61670 */
[----:B------:R-:W-:-:S05]  /*13040*/  F2FP.F16.E4M3.UNPACK_B R4, R4 ;  /* 0x00000004ff04723e */ /* 0x000fca00020006ff */
[----:B------:R-:W-:-:S05]  /*13050*/  HADD2.F32 R4, -RZ, R4.H0_H0 ;  /* 0x20000004ff047230 */ /* 0x000fca0000004100 */
[----:B------:R-:W-:-:S04]  /*13060*/  FMUL R4, R4, UR22 ;  /* 0x0000001604047c20 */ /* 0x000fc80008400000 */
[----:B------:R-:W-:-:S05]  /*13070*/  FFMA R4, R172, UR15, R4 ;  /* 0x0000000fac047c23 */ /* 0x000fca0008000004 */
[----:B0-----:R-:W-:Y:S02]  /*13080*/  F2FP.SATFINITE.E4M3.F32.PACK_AB_MERGE_C R5, RZ, R4, RZ ;  /* 0x00000004ff05723e */ /* 0x001fe400048070ff */
[----:B------:R-:W-:-:S03]  /*13090*/  PRMT R4, RZ, 0x7610, R4 ;  /* 0x00007610ff047816 */ /* 0x000fc60000000004 */
[----:B------:R0:W-:Y:S01]  /*130a0*/  @!P2 STG.E.U8 desc[UR20][R24.64+0x51], R5 ;  /* 0x000051051800a986 */ /* 0x0001e2000c101114 */
[----:B------:R-:W-:Y:S05]  /*130b0*/  @P3 BRA `(.L_x_118) ;  /* 0x0000000000043947 */ /* 0x000fea0003800000 */
[----:B------:R0:W5:Y:S02]  /*130c0*/  LDG.E.U8 R4, desc[UR20][R2.64+0x50] ;  /* 0x0000501402047981 */ /* 0x000164000c1e1100 */
.L_x_118:
[----:B------:R-:W-:Y:S05]  /*130d0*/  BSYNC B1 ;  /* 0x0000000000017941 */ /* 0x000fea0003800000 */
.L_x_117:
        /* <DEDUP_REMOVED lines=12> */
.L_x_120:
[----:B------:R-:W-:Y:S05]  /*131a0*/  BSYNC B1 ;  /* 0x0000000000017941 */ /* 0x000fea0003800000 */
.L_x_119:
[----:B-----5:R-:W-:Y:S01]  /*131b0*/  LOP3.LUT R4, R4, 0xff, RZ, 0xc0, !PT ;  /* 0x000000ff04047812 */ /* 0x020fe200078ec0ff */
[----:B------:R-:W-:Y:S01]  /*131c0*/  BSSY B1, `(.L_x_121) ;  /* 0x000000b000017945 */ /* 0x000fe20003800000 */
[----:B------:R-:W-:Y:S02]  /*131d0*/  ISETP.LT.OR P3, PT, R0, 0x59, !P0 ;  /* 0x000000590000780c */ /* 0x000fe40004761670 */
[----:B------:R-:W-:-:S05]  /*131e0*/  F2FP.F16.E4M3.UNPACK_B R4, R4 ;  /* 0x00000004ff04723e */ /* 0x000fca00020006ff */
[----:B------:R-:W-:-:S05]  /*131f0*/  HADD2.F32 R4, -RZ, R4.H0_H0 ;  /* 0x20000004ff047230 */ /* 0x000fca0000004100 */
[----:B0-----:R-:W-:Y:S01]  /*13200*/  FMUL R5, R4, UR22 ;  /* 0x0000001604057c20 */ /* 0x001fe20008400000 */
[----:B------:R-:W-:-:S03]  /*13210*/  PRMT R4, RZ, 0x7610, R4 ;  /* 0x00007610ff047816 */ /* 0x000fc60000000004 */
[----:B------:R-:W-:-:S05]  /*13220*/  FFMA R5, R174, UR15, R5 ;  /* 0x0000000fae057c23 */ /* 0x000fca0008000005 */
[----:B------:R-:W-:-:S05]  /*13230*/  F2FP.SATFINITE.E4M3.F32.PACK_AB_MERGE_C R5, RZ, R5, RZ ;  /* 0x00000005ff05723e */ /* 0x000fca00048070ff */
[----:B------:R0:W-:Y:S01]  /*13240*/  @!P2 STG.E.U8 desc[UR20][R26.64+0x51], R5 ;  /* 0x000051051a00a986 */ /* 0x0001e2000c101114 */
[----:B------:R-:W-:Y:S05]  /*13250*/  @P3 BRA `(.L_x_122) ;  /* 0x0000000000043947 */ /* 0x000fea0003800000 */
[----:B------:R0:W5:Y:S02]  /*13260*/  LDG.E.U8 R4, desc[UR20][R32.64+0x58] ;  /* 0x0000581420047981 */ /* 0x000164000c1e1100 */
.L_x_122:
[----:B------:R-:W-:Y:S05]  /*13270*/  BSYNC B1 ;  /* 0x0000000000017941 */ /* 0x000fea0003800000 */
.L_x_121:
        /* <DEDUP_REMOVED lines=12> */
.L_x_124:
[----:B------:R-:W-:Y:S05]  /*13340*/  BSYNC B1 ;  /* 0x0000000000017941 */ /* 0x000fea0003800000 */
.L_x_123:
        /* <DEDUP_REMOVED lines=12> */
.L_x_126:
[----:B------:R-:W-:Y:S05]  /*13410*/  BSYNC B1 ;  /* 0x0000000000017941 */ /* 0x000fea0003800000 */
.L_x_125:
        /* <DEDUP_REMOVED lines=12> */
.L_x_128:
[----:B------:R-:W-:Y:S05]  /*134e0*/  BSYNC B1 ;  /* 0x0000000000017941 */ /* 0x000fea0003800000 */
.L_x_127:
        /* <DEDUP_REMOVED lines=12> */
.L_x_130:
[----:B------:R-:W-:Y:S05]  /*135b0*/  BSYNC B1 ;  /* 0x0000000000017941 */ /* 0x000fea0003800000 */
.L_x_129:
        /* <DEDUP_REMOVED lines=12> */
.L_x_132:
[----:B------:R-:W-:Y:S05]  /*13680*/  BSYNC B1 ;  /* 0x0000000000017941 */ /* 0x000fea0003800000 */
.L_x_131:
        /* <DEDUP_REMOVED lines=12> */
.L_x_134:
[----:B------:R-:W-:Y:S05]  /*13750*/  BSYNC B1 ;  /* 0x0000000000017941 */ /* 0x000fea0003800000 */
.L_x_133:
        /* <DEDUP_REMOVED lines=12> */
.L_x_136:
[----:B------:R-:W-:Y:S05]  /*13820*/  BSYNC B1 ;  /* 0x0000000000017941 */ /* 0x000fea0003800000 */
.L_x_135:
        /* <DEDUP_REMOVED lines=12> */
.L_x_138:
[----:B------:R-:W-:Y:S05]  /*138f0*/  BSYNC B1 ;  /* 0x0000000000017941 */ /* 0x000fea0003800000 */
.L_x_137:
        /* <DEDUP_REMOVED lines=12> */
.L_x_140:
[----:B------:R-:W-:Y:S05]  /*139c0*/  BSYNC B1 ;  /* 0x0000000000017941 */ /* 0x000fea0003800000 */
.L_x_139:
        /* <DEDUP_REMOVED lines=12> */
.L_x_142:
[----:B------:R-:W-:Y:S05]  /*13a90*/  BSYNC B1 ;  /* 0x0000000000017941 */ /* 0x000fea0003800000 */
.L_x_141:
        /* <DEDUP_REMOVED lines=12> */
.L_x_144:
[----:B------:R-:W-:Y:S05]  /*13b60*/  BSYNC B1 ;  /* 0x0000000000017941 */ /* 0x000fea0003800000 */
.L_x_143:
        /* <DEDUP_REMOVED lines=12> */
.L_x_146:
[----:B------:R-:W-:Y:S05]  /*13c30*/  BSYNC B1 ;  /* 0x0000000000017941 */ /* 0x000fea0003800000 */
.L_x_145:
        /* <DEDUP_REMOVED lines=12> */
.L_x_148:
[----:B------:R-:W-:Y:S05]  /*13d00*/  BSYNC B1 ;  /* 0x0000000000017941 */ /* 0x000fea0003800000 */
.L_x_147:
        /* <DEDUP_REMOVED lines=12> */
.L_x_150:
[----:B------:R-:W-:Y:S05]  /*13dd0*/  BSYNC B1 ;  /* 0x0000000000017941 */ /* 0x000fea0003800000 */
.L_x_149:
        /* <DEDUP_REMOVED lines=12> */
.L_x_152:
[----:B------:R-:W-:Y:S05]  /*13ea0*/  BSYNC B1 ;  /* 0x0000000000017941 */ /* 0x000fea0003800000 */
.L_x_151:
        /* <DEDUP_REMOVED lines=12> */
.L_x_154:
[----:B------:R-:W-:Y:S05]  /*13f70*/  BSYNC B1 ;  /* 0x0000000000017941 */ /* 0x000fea0003800000 */
.L_x_153:
        /* <DEDUP_REMOVED lines=12> */
.L_x_156:
[----:B------:R-:W-:Y:S05]  /*14040*/  BSYNC B1 ;  /* 0x0000000000017941 */ /* 0x000fea0003800000 */
.L_x_155:
        /* <DEDUP_REMOVED lines=12> */
.L_x_158:
[----:B------:R-:W-:Y:S05]  /*14110*/  BSYNC B1 ;  /* 0x0000000000017941 */ /* 0x000fea0003800000 */
.L_x_157:
        /* <DEDUP_REMOVED lines=12> */
.L_x_160:
[----:B------:R-:W-:Y:S05]  /*141e0*/  BSYNC B1 ;  /* 0x0000000000017941 */ /* 0x000fea0003800000 */
.L_x_159:
        /* <DEDUP_REMOVED lines=12> */
.L_x_162:
[----:B------:R-:W-:Y:S05]  /*142b0*/  BSYNC B1 ;  /* 0x0000000000017941 */ /* 0x000fea0003800000 */
.L_x_161:
        /* <DEDUP_REMOVED lines=12> */
.L_x_164:
[----:B------:R-:W-:Y:S05]  /*14380*/  BSYNC B1 ;  /* 0x0000000000017941 */ /* 0x000fea0003800000 */
.L_x_163:
        /* <DEDUP_REMOVED lines=12> */
.L_x_166:
[----:B------:R-:W-:Y:S05]  /*14450*/  BSYNC B1 ;  /* 0x0000000000017941 */ /* 0x000fea0003800000 */
.L_x_165:
        /* <DEDUP_REMOVED lines=12> */
.L_x_168:
[----:B------:R-:W-:Y:S05]  /*14520*/  BSYNC B1 ;  /* 0x0000000000017941 */ /* 0x000fea0003800000 */
.L_x_167:
        /* <DEDUP_REMOVED lines=12> */
.L_x_170:
[----:B------:R-:W-:Y:S05]  /*145f0*/  BSYNC B1 ;  /* 0x0000000000017941 */ /* 0x000fea0003800000 */
.L_x_169:
        /* <DEDUP_REMOVED lines=12> */
.L_x_172:
[----:B------:R-:W-:Y:S05]  /*146c0*/  BSYNC B1 ;  /* 0x0000000000017941 */ /* 0x000fea0003800000 */
.L_x_171:
        /* <DEDUP_REMOVED lines=12> */
.L_x_174:
[----:B------:R-:W-:Y:S05]  /*14790*/  BSYNC B1 ;  /* 0x0000000000017941 */ /* 0x000fea0003800000 */
.L_x_173:
        /* <DEDUP_REMOVED lines=12> */
.L_x_176:
[----:B------:R-:W-:Y:S05]  /*14860*/  BSYNC B1 ;  /* 0x0000000000017941 */ /* 0x000fea0003800000 */
.L_x_175:
        /* <DEDUP_REMOVED lines=12> */
.L_x_178:
[----:B------:R-:W-:Y:S05]  /*14930*/  BSYNC B1 ;  /* 0x0000000000017941 */ /* 0x000fea0003800000 */
.L_x_177:
        /* <DEDUP_REMOVED lines=12> */
.L_x_180:
[----:B------:R-:W-:Y:S05]  /*14a00*/  BSYNC B1 ;  /* 0x0000000000017941 */ /* 0x000fea0003800000 */
.L_x_179:
        /* <DEDUP_REMOVED lines=12> */
.L_x_182:
[----:B------:R-:W-:Y:S05]  /*14ad0*/  BSYNC B1 ;  /* 0x0000000000017941 */ /* 0x000fea0003800000 */
.L_x_181:
        /* <DEDUP_REMOVED lines=12> */
.L_x_184:
[----:B------:R-:W-:Y:S05]  /*14ba0*/  BSYNC B1 ;  /* 0x0000000000017941 */ /* 0x000fea0003800000 */
.L_x_183:
        /* <DEDUP_REMOVED lines=12> */
.L_x_186:
[----:B------:R-:W-:Y:S05]  /*14c70*/  BSYNC B1 ;  /* 0x0000000000017941 */ /* 0x000fea0003800000 */
.L_x_185:
        /* <DEDUP_REMOVED lines=12> */
.L_x_188:
[----:B------:R-:W-:Y:S05]  /*14d40*/  BSYNC B1 ;  /* 0x0000000000017941 */ /* 0x000fea0003800000 */
.L_x_187:
        /* <DEDUP_REMOVED lines=12> */
.L_x_190:
[----:B------:R-:W-:Y:S05]  /*14e10*/  BSYNC B1 ;  /* 0x0000000000017941 */ /* 0x000fea0003800000 */
.L_x_189:
        /* <DEDUP_REMOVED lines=12> */
.L_x_192:
[----:B------:R-:W-:Y:S05]  /*14ee0*/  BSYNC B1 ;  /* 0x0000000000017941 */ /* 0x000fea0003800000 */
.L_x_191:
        /* <DEDUP_REMOVED lines=12> */
.L_x_194:
[----:B------:R-:W-:Y:S05]  /*14fb0*/  BSYNC B1 ;  /* 0x0000000000017941 */ /* 0x000fea0003800000 */
.L_x_193:
        /* <DEDUP_REMOVED lines=12> */
.L_x_196:
[----:B------:R-:W-:Y:S05]  /*15080*/  BSYNC B1 ;  /* 0x0000000000017941 */ /* 0x000fea0003800000 */
.L_x_195:
        /* <DEDUP_REMOVED lines=12> */
.L_x_198:
[----:B------:R-:W-:Y:S05]  /*15150*/  BSYNC B1 ;  /* 0x0000000000017941 */ /* 0x000fea0003800000 */
.L_x_197:
        /* <DEDUP_REMOVED lines=12> */
.L_x_200:
[----:B------:R-:W-:Y:S05]  /*15220*/  BSYNC B1 ;  /* 0x0000000000017941 */ /* 0x000fea0003800000 */
.L_x_199:
        /* <DEDUP_REMOVED lines=12> */
.L_x_202:
[----:B------:R-:W-:Y:S05]  /*152f0*/  BSYNC B1 ;  /* 0x0000000000017941 */ /* 0x000fea0003800000 */
.L_x_201:
        /* <DEDUP_REMOVED lines=12> */
.L_x_204:
[----:B------:R-:W-:Y:S05]  /*153c0*/  BSYNC B1 ;  /* 0x0000000000017941 */ /* 0x000fea0003800000 */
.L_x_203:
        /* <DEDUP_REMOVED lines=12> */
.L_x_206:
[----:B------:R-:W-:Y:S05]  /*15490*/  BSYNC B1 ;  /* 0x0000000000017941 */ /* 0x000fea0003800000 */
.L_x_205:
        /* <DEDUP_REMOVED lines=12> */
.L_x_208:
[----:B------:R-:W-:Y:S05]  /*15560*/  BSYNC B1 ;  /* 0x0000000000017941 */ /* 0x000fea0003800000 */
.L_x_207:
        /* <DEDUP_REMOVED lines=12> */
.L_x_210:
[----:B------:R-:W-:Y:S05]  /*15630*/  BSYNC B1 ;  /* 0x0000000000017941 */ /* 0x000fea0003800000 */
.L_x_209:
        /* <DEDUP_REMOVED lines=12> */
.L_x_212:
[----:B------:R-:W-:Y:S05]  /*15700*/  BSYNC B1 ;  /* 0x0000000000017941 */ /* 0x000fea0003800000 */
.L_x_211:
        /* <DEDUP_REMOVED lines=12> */
.L_x_214:
[----:B------:R-:W-:Y:S05]  /*157d0*/  BSYNC B1 ;  /* 0x0000000000017941 */ /* 0x000fea0003800000 */
.L_x_213:
        /* <DEDUP_REMOVED lines=12> */
.L_x_216:
[----:B------:R-:W-:Y:S05]  /*158a0*/  BSYNC B1 ;  /* 0x0000000000017941 */ /* 0x000fea0003800000 */
.L_x_215:
        /* <DEDUP_REMOVED lines=12> */
.L_x_218:
[----:B------:R-:W-:Y:S05]  /*15970*/  BSYNC B1 ;  /* 0x0000000000017941 */ /* 0x000fea0003800000 */
.L_x_217:
        /* <DEDUP_REMOVED lines=12> */
.L_x_220:
[----:B------:R-:W-:Y:S05]  /*15a40*/  BSYNC B1 ;  /* 0x0000000000017941 */ /* 0x000fea0003800000 */
.L_x_219:
        /* <DEDUP_REMOVED lines=12> */
.L_x_222:
[----:B------:R-:W-:Y:S05]  /*15b10*/  BSYNC B1 ;  /* 0x0000000000017941 */ /* 0x000fea0003800000 */
.L_x_221:
        /* <DEDUP_REMOVED lines=12> */
.L_x_224:
[----:B------:R-:W-:Y:S05]  /*15be0*/  BSYNC B1 ;  /* 0x0000000000017941 */ /* 0x000fea0003800000 */
.L_x_223:
        /* <DEDUP_REMOVED lines=12> */
.L_x_226:
[----:B------:R-:W-:Y:S05]  /*15cb0*/  BSYNC B1 ;  /* 0x0000000000017941 */ /* 0x000fea0003800000 */
.L_x_225:
        /* <DEDUP_REMOVED lines=12> */
.L_x_228:
[----:B------:R-:W-:Y:S05]  /*15d80*/  BSYNC B1 ;  /* 0x0000000000017941 */ /* 0x000fea0003800000 */
.L_x_227:
        /* <DEDUP_REMOVED lines=12> */
.L_x_230:
[----:B------:R-:W-:Y:S05]  /*15e50*/  BSYNC B1 ;  /* 0x0000000000017941 */ /* 0x000fea0003800000 */
.L_x_229:
        /* <DEDUP_REMOVED lines=12> */
.L_x_232:
[----:B------:R-:W-:Y:S05]  /*15f20*/  BSYNC B1 ;  /* 0x0000000000017941 */ /* 0x000fea0003800000 */
.L_x_231:
        /* <DEDUP_REMOVED lines=12> */
.L_x_234:
[----:B------:R-:W-:Y:S05]  /*15ff0*/  BSYNC B1 ;  /* 0x0000000000017941 */ /* 0x000fea0003800000 */
.L_x_233:
        /* <DEDUP_REMOVED lines=12> */
.L_x_236:
[----:B------:R-:W-:Y:S05]  /*160c0*/  BSYNC B1 ;  /* 0x0000000000017941 */ /* 0x000fea0003800000 */
.L_x_235:
        /* <DEDUP_REMOVED lines=12> */
.L_x_238:
[----:B------:R-:W-:Y:S05]  /*16190*/  BSYNC B1 ;  /* 0x0000000000017941 */ /* 0x000fea0003800000 */
.L_x_237:
        /* <DEDUP_REMOVED lines=12> */
.L_x_240:
[----:B------:R-:W-:Y:S05]  /*16260*/  BSYNC B1 ;  /* 0x0000000000017941 */ /* 0x000fea0003800000 */
.L_x_239:
        /* <DEDUP_REMOVED lines=12> */
.L_x_242:
[----:B------:R-:W-:Y:S05]  /*16330*/  BSYNC B1 ;  /* 0x0000000000017941 */ /* 0x000fea0003800000 */
.L_x_241:
        /* <DEDUP_REMOVED lines=12> */
.L_x_244:
[----:B------:R-:W-:Y:S05]  /*16400*/  BSYNC B1 ;  /* 0x0000000000017941 */ /* 0x000fea0003800000 */
.L_x_243:
        /* <DEDUP_REMOVED lines=12> */
.L_x_246:
[----:B------:R-:W-:Y:S05]  /*164d0*/  BSYNC B1 ;  /* 0x0000000000017941 */ /* 0x000fea0003800000 */
.L_x_245:
        /* <DEDUP_REMOVED lines=12> */
.L_x_248:
[----:B------:R-:W-:Y:S05]  /*165a0*/  BSYNC B1 ;  /* 0x0000000000017941 */ /* 0x000fea0003800000 */
.L_x_247:
[----:B0-----:R-:W2:Y:S01]  /*165b0*/  LDL.LU R5, [R1+0x200] ;  /* 0x0002000001057983 */ /* 0x001ea20000300800 */
[----:B-----5:R-:W-:Y:S01]  /*165c0*/  LOP3.LUT R4, R4, 0xff, RZ, 0xc0, !PT ;  /* 0x000000ff04047812 */ /* 0x020fe200078ec0ff */
[----:B------:R-:W-:Y:S01]  /*165d0*/  BSSY B1, `(.L_x_249) ;  /* 0x000000b000017945 */ /* 0x000fe20003800000 */
[----:B------:R-:W-:Y:S02]  /*165e0*/  ISETP.LT.OR P3, PT, R0, 0xd9, !P0 ;  /* 0x000000d90000780c */ /* 0x000fe40004761670 */
[----:B------:R-:W-:-:S05]  /*165f0*/  F2FP.F16.E4M3.UNPACK_B R4, R4 ;  /* 0x00000004ff04723e */ /* 0x000fca00020006ff */
[----:B------:R-:W-:-:S05]  /*16600*/  HADD2.F32 R4, -RZ, R4.H0_H0 ;  /* 0x20000004ff047230 */ /* 0x000fca0000004100 */
[----:B------:R-:W-:-:S04]  /*16610*/  FMUL R4, R4, UR22 ;  /* 0x0000001604047c20 */ /* 0x000fc80008400000 */
[----:B--2---:R-:W-:-:S05]  /*16620*/  FFMA R4, R5, UR15, R4 ;  /* 0x0000000f05047c23 */ /* 0x004fca0008000004 */
[----:B------:R-:W-:Y:S02]  /*16630*/  F2FP.SATFINITE.E4M3.F32.PACK_AB_MERGE_C R5, RZ, R4, RZ ;  /* 0x00000004ff05723e */ /* 0x000fe400048070ff */
[----:B------:R-:W-:-:S03]  /*16640*/  PRMT R4, RZ, 0x7610, R4 ;  /* 0x00007610ff047816 */ /* 0x000fc60000000004 */
[----:B------:R0:W-:Y:S01]  /*16650*/  @!P2 STG.E.U8 desc[UR20][R26.64+0xd1], R5 ;  /* 0x0000d1051a00a986 */ /* 0x0001e2000c101114 */
[----:B------:R-:W-:Y:S05]  /*16660*/  @P3 BRA `(.L_x_250) ;  /* 0x0000000000043947 */ /* 0x000fea0003800000 */
[----:B------:R2:W5:Y:S02]  /*16670*/  LDG.E.U8 R4, desc[UR20][R32.64+0xd8] ;  /* 0x0000d81420047981 */ /* 0x000564000c1e1100 */
.L_x_250:
[----:B------:R-:W-:Y:S05]  /*16680*/  BSYNC B1 ;  /* 0x0000000000017941 */ /* 0x000fea0003800000 */
.L_x_249:
[----:B0-----:R-:W3:Y:S01]  /*16690*/  LDL.LU R5, [R1+0x204] ;  /* 0x0002040001057983 */ /* 0x001ee20000300800 */
[----:B-----5:R-:W-:Y:S01]  /*166a0*/  LOP3.LUT R4, R4, 0xff, RZ, 0xc0, !PT ;  /* 0x000000ff04047812 */ /* 0x020fe200078ec0ff */
[----:B------:R-:W-:Y:S01]  /*166b0*/  BSSY B1, `(.L_x_251) ;  /* 0x000000b000017945 */ /* 0x000fe20003800000 */
[----:B------:R-:W-:Y:S02]  /*166c0*/  ISETP.LT.OR P2, PT, R0, 0xda, !P0 ;  /* 0x000000da0000780c */ /* 0x000fe40004741670 */
[----:B------:R-:W-:-:S05]  /*166d0*/  F2FP.F16.E4M3.UNPACK_B R4, R4 ;  /* 0x00000004ff04723e */ /* 0x000fca00020006ff */
[----:B------:R-:W-:-:S05]  /*166e0*/  HADD2.F32 R4, -RZ, R4.H0_H0 ;  /* 0x20000004ff047230 */ /* 0x000fca0000004100 */
[----:B------:R-:W-:-:S04]  /*166f0*/  FMUL R4, R4, UR22 ;  /* 0x0000001604047c20 */ /* 0x000fc80008400000 */
[----:B---3--:R-:W-:-:S05]  /*16700*/  FFMA R4, R5, UR15, R4 ;  /* 0x0000000f05047c23 */ /* 0x008fca0008000004 */
[----:B------:R-:W-:Y:S02]  /*16710*/  F2FP.SATFINITE.E4M3.F32.PACK_AB_MERGE_C R5, RZ, R4, RZ ;  /* 0x00000004ff05723e */ /* 0x000fe400048070ff */
[----:B------:R-:W-:-:S03]  /*16720*/  PRMT R4, RZ, 0x7610, R4 ;  /* 0x00007610ff047816 */ /* 0x000fc60000000004 */
[----:B------:R0:W-:Y:S01]  /*16730*/  @!P3 STG.E.U8 desc[UR20][R24.64+0xd8], R5 ;  /* 0x0000d8051800b986 */ /* 0x0001e2000c101114 */
[----:B------:R-:W-:Y:S05]  /*16740*/  @P2 BRA `(.L_x_252) ;  /* 0x0000000000042947 */ /* 0x000fea0003800000 */
[----:B------:R3:W5:Y:S02]  /*16750*/  LDG.E.U8 R4, desc[UR20][R32.64+0xd9] ;  /* 0x0000d91420047981 */ /* 0x000764000c1e1100 */
.L_x_252:
[----:B------:R-:W-:Y:S05]  /*16760*/  BSYNC B1 ;  /* 0x0000000000017941 */ /* 0x000fea0003800000 */
.L_x_251:
        /* <DEDUP_REMOVED lines=13> */
.L_x_254:
[----:B------:R-:W-:Y:S05]  /*16840*/  BSYNC B1 ;  /* 0x0000000000017941 */ /* 0x000fea0003800000 */
.L_x_253:
        /* <DEDUP_REMOVED lines=13> */
.L_x_256:
[----:B------:R-:W-:Y:S05]  /*16920*/  BSYNC B1 ;  /* 0x0000000000017941 */ /* 0x000fea0003800000 */
.L_x_255:
        /* <DEDUP_REMOVED lines=13> */
.L_x_258:
[----:B------:R-:W-:Y:S05]  /*16a00*/  BSYNC B1 ;  /* 0x0000000000017941 */ /* 0x000fea0003800000 */
.L_x_257:
        /* <DEDUP_REMOVED lines=13> */
.L_x_260:
[----:B------:R-:W-:Y:S05]  /*16ae0*/  BSYNC B1 ;  /* 0x0000000000017941 */ /* 0x000fea0003800000 */
.L_x_259:
        /* <DEDUP_REMOVED lines=13> */
.L_x_262:
[----:B------:R-:W-:Y:S05]  /*16bc0*/  BSYNC B1 ;  /* 0x0000000000017941 */ /* 0x000fea0003800000 */
.L_x_261:
        /* <DEDUP_REMOVED lines=13> */
.L_x_264:
[----:B------:R-:W-:Y:S05]  /*16ca0*/  BSYNC B1 ;  /* 0x0000000000017941 */ /* 0x000fea0003800000 */
.L_x_263:
        /* <DEDUP_REMOVED lines=13> */
.L_x_266:
[----:B------:R-:W-:Y:S05]  /*16d80*/  BSYNC B1 ;  /* 0x0000000000017941 */ /* 0x000fea0003800000 */
.L_x_265:
        /* <DEDUP_REMOVED lines=13> */
.L_x_268:
[----:B------:R-:W-:Y:S05]  /*16e60*/  BSYNC B1 ;  /* 0x0000000000017941 */ /* 0x000fea0003800000 */
.L_x_267:
        /* <DEDUP_REMOVED lines=13> */
.L_x_270:
[----:B------:R-:W-:Y:S05]  /*16f40*/  BSYNC B1 ;  /* 0x0000000000017941 */ /* 0x000fea0003800000 */
.L_x_269:
        /* <DEDUP_REMOVED lines=13> */
.L_x_272:
[----:B------:R-:W-:Y:S05]  /*17020*/  BSYNC B1 ;  /* 0x0000000000017941 */ /* 0x000fea0003800000 */
.L_x_271:
        /* <DEDUP_REMOVED lines=13> */
.L_x_274:
[----:B------:R-:W-:Y:S05]  /*17100*/  BSYNC B1 ;  /* 0x0000000000017941 */ /* 0x000fea0003800000 */
.L_x_273:
        /* <DEDUP_REMOVED lines=13> */
.L_x_276:
[----:B------:R-:W-:Y:S05]  /*171e0*/  BSYNC B1 ;  /* 0x0000000000017941 */ /* 0x000fea0003800000 */
.L_x_275:
        /* <DEDUP_REMOVED lines=13> */
.L_x_278:
[----:B------:R-:W-:Y:S05]  /*172c0*/  BSYNC B1 ;  /* 0x0000000000017941 */ /* 0x000fea0003800000 */
.L_x_277:
        /* <DEDUP_REMOVED lines=13> */
.L_x_280:
[----:B------:R-:W-:Y:S05]  /*173a0*/  BSYNC B1 ;  /* 0x0000000000017941 */ /* 0x000fea0003800000 */
.L_x_279:
        /* <DEDUP_REMOVED lines=13> */
.L_x_282:
[----:B------:R-:W-:Y:S05]  /*17480*/  BSYNC B1 ;  /* 0x0000000000017941 */ /* 0x000fea0003800000 */
.L_x_281:
        /* <DEDUP_REMOVED lines=13> */
.L_x_284:
[----:B------:R-:W-:Y:S05]  /*17560*/  BSYNC B1 ;  /* 0x0000000000017941 */ /* 0x000fea0003800000 */
.L_x_283:
        /* <DEDUP_REMOVED lines=13> */
.L_x_286:
[----:B------:R-:W-:Y:S05]  /*17640*/  BSYNC B1 ;  /* 0x0000000000017941 */ /* 0x000fea0003800000 */
.L_x_285:
        /* <DEDUP_REMOVED lines=13> */
.L_x_288:
[----:B------:R-:W-:Y:S05]  /*17720*/  BSYNC B1 ;  /* 0x0000000000017941 */ /* 0x000fea0003800000 */
.L_x_287:
[----:B------:R-:W2:Y:S01]  /*17730*/  LDL.LU R7, [R1+0x250] ;  /* 0x0002500001077983 */ /* 0x000ea20000300800 */
[----:B-----5:R-:W-:Y:S01]  /*17740*/  LOP3.LUT R4, R4, 0xff, RZ, 0xc0, !PT ;  /* 0x000000ff04047812 */ /* 0x020fe200078ec0ff */
[----:B------:R-:W-:Y:S01]  /*17750*/  BSSY B1, `(.L_x_289) ;  /* 0x0000013000017945 */ /* 0x000fe20003800000 */
[----:B0-----:R-:W-:Y:S02]  /*17760*/  IADD3 R5, P0, R35, 0x80, RZ ;  /* 0x0000008023057810 */ /* 0x001fe40007f1e0ff */
[----:B------:R-:W-:-:S03]  /*17770*/  F2FP.F16.E4M3.UNPACK_B R4, R4 ;  /* 0x00000004ff04723e */ /* 0x000fc600020006ff */
[----:B--234-:R-:W-:Y:S01]  /*17780*/  IMAD.X R2, RZ, RZ, R37, P0 ;  /* 0x000000ffff027224 */ /* 0x01cfe200000e0625 */
[----:B------:R-:W-:Y:S01]  /*17790*/  ISETP.GE.AND P0, PT, R34, 0x81, PT ;  /* 0x000000812200780c */ /* 0x000fe20003f06270 */
[----:B------:R-:W-:Y:S02]  /*177a0*/  HADD2.F32 R4, -RZ, R4.H0_H0 ;  /* 0x20000004ff047230 */ /* 0x000fe40000004100 */
[----:B------:R-:W-:Y:S01]  /*177b0*/  IMAD R6, R2, UR6, RZ ;  /* 0x0000000602067c24 */ /* 0x000fe2000f8e02ff */
[----:B------:R-:W-:Y:S01]  /*177c0*/  ISETP.LT.OR P3, PT, R0, 0x1, !P0 ;  /* 0x000000010000780c */ /* 0x000fe20004761670 */
[----:B------:R-:W-:-:S04]  /*177d0*/  IMAD.WIDE.U32 R2, R5, UR6, R38 ;  /* 0x0000000605027c25 */ /* 0x000fc8000f8e0026 */
[----:B------:R-:W-:Y:S01]  /*177e0*/  FMUL R4, R4, UR22 ;  /* 0x0000001604047c20 */ /* 0x000fe20008400000 */
[----:B------:R-:W-:Y:S01]  /*177f0*/  IMAD R5, R5, UR7, R6 ;  /* 0x0000000705057c24 */ /* 0x000fe2000f8e0206 */
[----:B------:R-:W-:-:S04]  /*17800*/  IADD3 R2, P2, R2, UR10, RZ ;  /* 0x0000000a02027c10 */ /* 0x000fc8000ff5e0ff */
[----:B------:R-:W-:Y:S01]  /*17810*/  IADD3.X R3, R3, UR11, R5, P2, !PT ;  /* 0x0000000b03037c10 */ /* 0x000fe200097fe405 */
[----:B------:R-:W-:-:S05]  /*17820*/  FFMA R4, R7, UR15, R4 ;  /* 0x0000000f07047c23 */ /* 0x000fca0008000004 */
[----:B------:R-:W-:Y:S02]  /*17830*/  F2FP.SATFINITE.E4M3.F32.PACK_AB_MERGE_C R7, RZ, R4, RZ ;  /* 0x00000004ff07723e */ /* 0x000fe400048070ff */
[----:B------:R-:W-:-:S03]  /*17840*/  PRMT R4, RZ, 0x7610, R4 ;  /* 0x00007610ff047816 */ /* 0x000fc60000000004 */
[----:B------:R0:W-:Y:S01]  /*17850*/  @!P1 STG.E.U8 desc[UR20][R26.64+0xf9], R7 ;  /* 0x0000f9071a009986 */ /* 0x0001e2000c101114 */
[----:B------:R-:W-:Y:S05]  /*17860*/  @P3 BRA `(.L_x_290) ;  /* 0x0000000000043947 */ /* 0x000fea0003800000 */
[----:B------:R2:W5:Y:S02]  /*17870*/  LDG.E.U8 R4, desc[UR20][R2.64] ;  /* 0x0000001402047981 */ /* 0x000564000c1e1100 */
.L_x_290:
[----:B------:R-:W-:Y:S05]  /*17880*/  BSYNC B1 ;  /* 0x0000000000017941 */ /* 0x000fea0003800000 */
.L_x_289:
[----:B------:R-:W3:Y:S01]  /*17890*/  LDL.LU R5, [R1+0x254] ;  /* 0x0002540001057983 */ /* 0x000ee20000300800 */
        /* <DEDUP_REMOVED lines=12> */
.L_x_292:
[----:B------:R-:W-:Y:S05]  /*17960*/  BSYNC B1 ;  /* 0x0000000000017941 */ /* 0x000fea0003800000 */
.L_x_291:
[----:B---3--:R-:W3:Y:S01]  /*17970*/  LDL.LU R5, [R1+0x258] ;  /* 0x0002580001057983 */ /* 0x008ee20000300800 */
[----:B-----5:R-:W-:Y:S01]  /*17980*/  LOP3.LUT R4, R4, 0xff, RZ, 0xc0, !PT ;  /* 0x000000ff04047812 */ /* 0x020fe200078ec0ff */
[----:B------:R-:W-:Y:S01]  /*17990*/  BSSY B1, `(.L_x_293) ;  /* 0x0000013000017945 */ /* 0x000fe20003800000 */
[----:B------:R-:W-:Y:S02]  /*179a0*/  IADD3 R35, P1, R35, 0x88, RZ ;  /* 0x0000008823237810 */ /* 0x000fe40007f3e0ff */
[----:B------:R-:W-:Y:S02]  /*179b0*/  F2FP.F16.E4M3.UNPACK_B R4, R4 ;  /* 0x00000004ff04723e */ /* 0x000fe400020006ff */
[----:B------:R-:W-:Y:S01]  /*179c0*/  PRMT R6, RZ, 0x7610, R6 ;  /* 0x00007610ff067816 */ /* 0x000fe20000000006 */
[----:B------:R-:W-:Y:S01]  /*179d0*/  IMAD.X R36, RZ, RZ, R37, P1 ;  /* 0x000000ffff247224 */ /* 0x000fe200008e0625 */
[----:B------:R-:W-:Y:S01]  /*179e0*/  ISETP.GE.AND P1, PT, R34, 0x89, PT ;  /* 0x000000892200780c */ /* 0x000fe20003f26270 */
[----:B------:R-:W-:-:S02]  /*179f0*/  HADD2.F32 R4, -RZ, R4.H0_H0 ;  /* 0x20000004ff047230 */ /* 0x000fc40000004100 */
[----:B------:R-:W-:Y:S01]  /*17a00*/  IMAD R36, R36, UR6, RZ ;  /* 0x0000000624247c24 */ /* 0x000fe2000f8e02ff */
[----:B------:R-:W-:Y:S01]  /*17a10*/  ISETP.LT.OR P5, PT, R0, 0x1, !P1 ;  /* 0x000000010000780c */ /* 0x000fe20004fa1670 */
[----:B------:R-:W-:-:S04]  /*17a20*/  IMAD.WIDE.U32 R38, R35, UR6, R38 ;  /* 0x0000000623267c25 */ /* 0x000fc8000f8e0026 */
[----:B------:R-:W-:Y:S01]  /*17a30*/  FMUL R4, R4, UR22 ;  /* 0x0000001604047c20 */ /* 0x000fe20008400000 */
[----:B------:R-:W-:-:S03]  /*17a40*/  IMAD R35, R35, UR7, R36 ;  /* 0x0000000723237c24 */ /* 0x000fc6000f8e0224 */
[----:B---3--:R-:W-:Y:S01]  /*17a50*/  FFMA R5, R5, UR15, R4 ;  /* 0x0000000f05057c23 */ /* 0x008fe20008000004 */
[----:B------:R-:W-:-:S04]  /*17a60*/  IADD3 R4, P3, R38, UR10, RZ ;  /* 0x0000000a26047c10 */ /* 0x000fc8000ff7e0ff */
[----:B0-----:R-:W-:Y:S02]  /*17a70*/  F2FP.SATFINITE.E4M3.F32.PACK_AB_MERGE_C R7, RZ, R5, RZ ;  /* 0x00000005ff07723e */ /* 0x001fe400048070ff */
[----:B------:R-:W-:-:S03]  /*17a80*/  IADD3.X R5, R39, UR11, R35, P3, !PT ;  /* 0x0000000b27057c10 */ /* 0x000fc60009ffe423 */
[----:B------:R0:W-:Y:S01]  /*17a90*/  @!P2 STG.E.U8 desc[UR20][R30.64+0x1], R7 ;  /* 0x000001071e00a986 */ /* 0x0001e2000c101114 */
[----:B------:R-:W-:Y:S05]  /*17aa0*/  @P5 BRA `(.L_x_294) ;  /* 0x0000000000045947 */ /* 0x000fea0003800000 */
[----:B------:R3:W5:Y:S02]  /*17ab0*/  LDG.E.U8 R6, desc[UR20][R4.64] ;  /* 0x0000001404067981 */ /* 0x000764000c1e1100 */
.L_x_294:
[----:B------:R-:W-:Y:S05]  /*17ac0*/  BSYNC B1 ;  /* 0x0000000000017941 */ /* 0x000fea0003800000 */
.L_x_293:
        /* <DEDUP_REMOVED lines=13> */
.L_x_296:
[----:B------:R-:W-:Y:S05]  /*17ba0*/  BSYNC B1 ;  /* 0x0000000000017941 */ /* 0x000fea0003800000 */
.L_x_295:
        /* <DEDUP_REMOVED lines=13> */
.L_x_298:
[----:B------:R-:W-:Y:S05]  /*17c80*/  BSYNC B1 ;  /* 0x0000000000017941 */ /* 0x000fea0003800000 */
.L_x_297:
        /* <DEDUP_REMOVED lines=13> */
.L_x_300:
[----:B------:R-:W-:Y:S05]  /*17d60*/  BSYNC B1 ;  /* 0x0000000000017941 */ /* 0x000fea0003800000 */
.L_x_299:
        /* <DEDUP_REMOVED lines=13> */
.L_x_302:
[----:B------:R-:W-:Y:S05]  /*17e40*/  BSYNC B1 ;  /* 0x0000000000017941 */ /* 0x000fea0003800000 */
.L_x_301:
        /* <DEDUP_REMOVED lines=13> */
.L_x_304:
[----:B------:R-:W-:Y:S05]  /*17f20*/  BSYNC B1 ;  /* 0x0000000000017941 */ /* 0x000fea0003800000 */
.L_x_303:
        /* <DEDUP_REMOVED lines=13> */
.L_x_306:
[----:B------:R-:W-:Y:S05]  /*18000*/  BSYNC B1 ;  /* 0x0000000000017941 */ /* 0x000fea0003800000 */
.L_x_305:
        /* <DEDUP_REMOVED lines=13> */
.L_x_308:
[----:B------:R-:W-:Y:S05]  /*180e0*/  BSYNC B1 ;  /* 0x0000000000017941 */ /* 0x000fea0003800000 */
.L_x_307:
        /* <DEDUP_REMOVED lines=13> */
.L_x_310:
[----:B------:R-:W-:Y:S05]  /*181c0*/  BSYNC B1 ;  /* 0x0000000000017941 */ /* 0x000fea0003800000 */
.L_x_309:
        /* <DEDUP_REMOVED lines=13> */
.L_x_312:
[----:B------:R-:W-:Y:S05]  /*182a0*/  BSYNC B1 ;  /* 0x0000000000017941 */ /* 0x000fea0003800000 */
.L_x_311:
        /* <DEDUP_REMOVED lines=13> */
.L_x_314:
[----:B------:R-:W-:Y:S05]  /*18380*/  BSYNC B1 ;  /* 0x0000000000017941 */ /* 0x000fea0003800000 */
.L_x_313:
        /* <DEDUP_REMOVED lines=13> */
.L_x_316:
[----:B------:R-:W-:Y:S05]  /*18460*/  BSYNC B1 ;  /* 0x0000000000017941 */ /* 0x000fea0003800000 */
.L_x_315:
        /* <DEDUP_REMOVED lines=13> */
.L_x_318:
[----:B------:R-:W-:Y:S05]  /*18540*/  BSYNC B1 ;  /* 0x0000000000017941 */ /* 0x000fea0003800000 */
.L_x_317:
        /* <DEDUP_REMOVED lines=13> */
.L_x_320:
[----:B------:R-:W-:Y:S05]  /*18620*/  BSYNC B1 ;  /* 0x0000000000017941 */ /* 0x000fea0003800000 */
.L_x_319:
        /* <DEDUP_REMOVED lines=13> */
.L_x_322:
[----:B------:R-:W-:Y:S05]  /*18700*/  BSYNC B1 ;  /* 0x0000000000017941 */ /* 0x000fea0003800000 */
.L_x_321:
        /* <DEDUP_REMOVED lines=13> */
.L_x_324:
[----:B------:R-:W-:Y:S05]  /*187e0*/  BSYNC B1 ;  /* 0x0000000000017941 */ /* 0x000fea0003800000 */
.L_x_323:
        /* <DEDUP_REMOVED lines=13> */
.L_x_326:
[----:B------:R-:W-:Y:S05]  /*188c0*/  BSYNC B1 ;  /* 0x0000000000017941 */ /* 0x000fea0003800000 */
.L_x_325:
        /* <DEDUP_REMOVED lines=13> */
.L_x_328:
[----:B------:R-:W-:Y:S05]  /*189a0*/  BSYNC B1 ;  /* 0x0000000000017941 */ /* 0x000fea0003800000 */
.L_x_327:
        /* <DEDUP_REMOVED lines=13> */
.L_x_330:
[----:B------:R-:W-:Y:S05]  /*18a80*/  BSYNC B1 ;  /* 0x0000000000017941 */ /* 0x000fea0003800000 */
.L_x_329:
        /* <DEDUP_REMOVED lines=13> */
.L_x_332:
[----:B------:R-:W-:Y:S05]  /*18b60*/  BSYNC B1 ;  /* 0x0000000000017941 */ /* 0x000fea0003800000 */
.L_x_331:
        /* <DEDUP_REMOVED lines=13> */
.L_x_334:
[----:B------:R-:W-:Y:S05]  /*18c40*/  BSYNC B1 ;  /* 0x0000000000017941 */ /* 0x000fea0003800000 */
.L_x_333:
        /* <DEDUP_REMOVED lines=13> */
.L_x_336:
[----:B------:R-:W-:Y:S05]  /*18d20*/  BSYNC B1 ;  /* 0x0000000000017941 */ /* 0x000fea0003800000 */
.L_x_335:
        /* <DEDUP_REMOVED lines=13> */
.L_x_338:
[----:B------:R-:W-:Y:S05]  /*18e00*/  BSYNC B1 ;  /* 0x0000000000017941 */ /* 0x000fea0003800000 */
.L_x_337:
        /* <DEDUP_REMOVED lines=13> */
.L_x_340:
[----:B------:R-:W-:Y:S05]  /*18ee0*/  BSYNC B1 ;  /* 0x0000000000017941 */ /* 0x000fea0003800000 */
.L_x_339:
        /* <DEDUP_REMOVED lines=13> */
.L_x_342:
[----:B------:R-:W-:Y:S05]  /*18fc0*/  BSYNC B1 ;  /* 0x0000000000017941 */ /* 0x000fea0003800000 */
.L_x_341:
        /* <DEDUP_REMOVED lines=13> */
.L_x_344:
[----:B------:R-:W-:Y:S05]  /*190a0*/  BSYNC B1 ;  /* 0x0000000000017941 */ /* 0x000fea0003800000 */
.L_x_343:
        /* <DEDUP_REMOVED lines=13> */
.L_x_346:
[----:B------:R-:W-:Y:S05]  /*19180*/  BSYNC B1 ;  /* 0x0000000000017941 */ /* 0x000fea0003800000 */
.L_x_345:
        /* <DEDUP_REMOVED lines=13> */
.L_x_348:
[----:B------:R-:W-:Y:S05]  /*19260*/  BSYNC B1 ;  /* 0x0000000000017941 */ /* 0x000fea0003800000 */
.L_x_347:
        /* <DEDUP_REMOVED lines=13> */
.L_x_350:
[----:B------:R-:W-:Y:S05]  /*19340*/  BSYNC B1 ;  /* 0x0000000000017941 */ /* 0x000fea0003800000 */
.L_x_349:
        /* <DEDUP_REMOVED lines=13> */
.L_x_352:
[----:B------:R-:W-:Y:S05]  /*19420*/  BSYNC B1 ;  /* 0x0000000000017941 */ /* 0x000fea0003800000 */
.L_x_351:
        /* <DEDUP_REMOVED lines=13> */
.L_x_354:
[----:B------:R-:W-:Y:S05]  /*19500*/  BSYNC B1 ;  /* 0x0000000000017941 */ /* 0x000fea0003800000 */
.L_x_353:
        /* <DEDUP_REMOVED lines=13> */
.L_x_356:
[----:B------:R-:W-:Y:S05]  /*195e0*/  BSYNC B1 ;  /* 0x0000000000017941 */ /* 0x000fea0003800000 */
.L_x_355:
        /* <DEDUP_REMOVED lines=13> */
.L_x_358:
[----:B------:R-:W-:Y:S05]  /*196c0*/  BSYNC B1 ;  /* 0x0000000000017941 */ /* 0x000fea0003800000 */
.L_x_357:
        /* <DEDUP_REMOVED lines=13> */
.L_x_360:
[----:B------:R-:W-:Y:S05]  /*197a0*/  BSYNC B1 ;  /* 0x0000000000017941 */ /* 0x000fea0003800000 */
.L_x_359:
        /* <DEDUP_REMOVED lines=13> */
.L_x_362:
[----:B------:R-:W-:Y:S05]  /*19880*/  BSYNC B1 ;  /* 0x0000000000017941 */ /* 0x000fea0003800000 */
.L_x_361:
        /* <DEDUP_REMOVED lines=13> */
.L_x_364:
[----:B------:R-:W-:Y:S05]  /*19960*/  BSYNC B1 ;  /* 0x0000000000017941 */ /* 0x000fea0003800000 */
.L_x_363:
        /* <DEDUP_REMOVED lines=13> */
.L_x_366:
[----:B------:R-:W-:Y:S05]  /*19a40*/  BSYNC B1 ;  /* 0x0000000000017941 */ /* 0x000fea0003800000 */
.L_x_365:
        /* <DEDUP_REMOVED lines=13> */
.L_x_368:
[----:B------:R-:W-:Y:S05]  /*19b20*/  BSYNC B1 ;  /* 0x0000000000017941 */ /* 0x000fea0003800000 */
.L_x_367:
        /* <DEDUP_REMOVED lines=13> */
.L_x_370:
[----:B------:R-:W-:Y:S05]  /*19c00*/  BSYNC B1 ;  /* 0x0000000000017941 */ /* 0x000fea0003800000 */
.L_x_369:
        /* <DEDUP_REMOVED lines=13> */
.L_x_372:
[----:B------:R-:W-:Y:S05]  /*19ce0*/  BSYNC B1 ;  /* 0x0000000000017941 */ /* 0x000fea0003800000 */
.L_x_371:
        /* <DEDUP_REMOVED lines=13> */
.L_x_374:
[----:B------:R-:W-:Y:S05]  /*19dc0*/  BSYNC B1 ;  /* 0x0000000000017941 */ /* 0x000fea0003800000 */
.L_x_373:
        /* <DEDUP_REMOVED lines=13> */
.L_x_376:
[----:B------:R-:W-:Y:S05]  /*19ea0*/  BSYNC B1 ;  /* 0x0000000000017941 */ /* 0x000fea0003800000 */
.L_x_375:
        /* <DEDUP_REMOVED lines=13> */
.L_x_378:
[----:B------:R-:W-:Y:S05]  /*19f80*/  BSYNC B1 ;  /* 0x0000000000017941 */ /* 0x000fea0003800000 */
.L_x_377:
        /* <DEDUP_REMOVED lines=13> */
.L_x_380:
[----:B------:R-:W-:Y:S05]  /*1a060*/  BSYNC B1 ;  /* 0x0000000000017941 */ /* 0x000fea0003800000 */
.L_x_379:
        /* <DEDUP_REMOVED lines=13> */
.L_x_382:
[----:B------:R-:W-:Y:S05]  /*1a140*/  BSYNC B1 ;  /* 0x0000000000017941 */ /* 0x000fea0003800000 */
.L_x_381:
        /* <DEDUP_REMOVED lines=13> */
.L_x_384:
[----:B------:R-:W-:Y:S05]  /*1a220*/  BSYNC B1 ;  /* 0x0000000000017941 */ /* 0x000fea0003800000 */
.L_x_383:
        /* <DEDUP_REMOVED lines=13> */
.L_x_386:
[----:B------:R-:W-:Y:S05]  /*1a300*/  BSYNC B1 ;  /* 0x0000000000017941 */ /* 0x000fea0003800000 */
.L_x_385:
        /* <DEDUP_REMOVED lines=13> */
.L_x_388:
[----:B------:R-:W-:Y:S05]  /*1a3e0*/  BSYNC B1 ;  /* 0x0000000000017941 */ /* 0x000fea0003800000 */
.L_x_387:
        /* <DEDUP_REMOVED lines=13> */
.L_x_390:
[----:B------:R-:W-:Y:S05]  /*1a4c0*/  BSYNC B1 ;  /* 0x0000000000017941 */ /* 0x000fea0003800000 */
.L_x_389:
        /* <DEDUP_REMOVED lines=13> */
.L_x_392:
[----:B------:R-:W-:Y:S05]  /*1a5a0*/  BSYNC B1 ;  /* 0x0000000000017941 */ /* 0x000fea0003800000 */
.L_x_391:
        /* <DEDUP_REMOVED lines=13> */
.L_x_394:
[----:B------:R-:W-:Y:S05]  /*1a680*/  BSYNC B1 ;  /* 0x0000000000017941 */ /* 0x000fea0003800000 */
.L_x_393:
        /* <DEDUP_REMOVED lines=13> */
.L_x_396:
[----:B------:R-:W-:Y:S05]  /*1a760*/  BSYNC B1 ;  /* 0x0000000000017941 */ /* 0x000fea0003800000 */
.L_x_395:
        /* <DEDUP_REMOVED lines=13> */
.L_x_398:
[----:B------:R-:W-:Y:S05]  /*1a840*/  BSYNC B1 ;  /* 0x0000000000017941 */ /* 0x000fea0003800000 */
.L_x_397:
        /* <DEDUP_REMOVED lines=13> */
.L_x_400:
[----:B------:R-:W-:Y:S05]  /*1a920*/  BSYNC B1 ;  /* 0x0000000000017941 */ /* 0x000fea0003800000 */
.L_x_399:
        /* <DEDUP_REMOVED lines=13> */
.L_x_402:
[----:B------:R-:W-:Y:S05]  /*1aa00*/  BSYNC B1 ;  /* 0x0000000000017941 */ /* 0x000fea0003800000 */
.L_x_401:
        /* <DEDUP_REMOVED lines=13> */
.L_x_404:
[----:B------:R-:W-:Y:S05]  /*1aae0*/  BSYNC B1 ;  /* 0x0000000000017941 */ /* 0x000fea0003800000 */
.L_x_403:
        /* <DEDUP_REMOVED lines=13> */
.L_x_406:
[----:B------:R-:W-:Y:S05]  /*1abc0*/  BSYNC B1 ;  /* 0x0000000000017941 */ /* 0x000fea0003800000 */
.L_x_405:
        /* <DEDUP_REMOVED lines=13> */
.L_x_408:
[----:B------:R-:W-:Y:S05]  /*1aca0*/  BSYNC B1 ;  /* 0x0000000000017941 */ /* 0x000fea0003800000 */
.L_x_407:
        /* <DEDUP_REMOVED lines=13> */
.L_x_410:
[----:B------:R-:W-:Y:S05]  /*1ad80*/  BSYNC B1 ;  /* 0x0000000000017941 */ /* 0x000fea0003800000 */
.L_x_409:
        /* <DEDUP_REMOVED lines=13> */
.L_x_412:
[----:B------:R-:W-:Y:S05]  /*1ae60*/  BSYNC B1 ;  /* 0x0000000000017941 */ /* 0x000fea0003800000 */
.L_x_411:
        /* <DEDUP_REMOVED lines=13> */
.L_x_414:
[----:B------:R-:W-:Y:S05]  /*1af40*/  BSYNC B1 ;  /* 0x0000000000017941 */ /* 0x000fea0003800000 */
.L_x_413:
        /* <DEDUP_REMOVED lines=13> */
.L_x_416:
[----:B------:R-:W-:Y:S05]  /*1b020*/  BSYNC B1 ;  /* 0x0000000000017941 */ /* 0x000fea0003800000 */
.L_x_415:
        /* <DEDUP_REMOVED lines=13> */
.L_x_418:
[----:B------:R-:W-:Y:S05]  /*1b100*/  BSYNC B1 ;  /* 0x0000000000017941 */ /* 0x000fea0003800000 */
.L_x_417:
        /* <DEDUP_REMOVED lines=13> */
.L_x_420:
[----:B------:R-:W-:Y:S05]  /*1b1e0*/  BSYNC B1 ;  /* 0x0000000000017941 */ /* 0x000fea0003800000 */
.L_x_419:
        /* <DEDUP_REMOVED lines=13> */
.L_x_422:
[----:B------:R-:W-:Y:S05]  /*1b2c0*/  BSYNC B1 ;  /* 0x0000000000017941 */ /* 0x000fea0003800000 */
.L_x_421:
        /* <DEDUP_REMOVED lines=13> */
.L_x_424:
[----:B------:R-:W-:Y:S05]  /*1b3a0*/  BSYNC B1 ;  /* 0x0000000000017941 */ /* 0x000fea0003800000 */
.L_x_423:
        /* <DEDUP_REMOVED lines=13> */
.L_x_426:
[----:B------:R-:W-:Y:S05]  /*1b480*/  BSYNC B1 ;  /* 0x0000000000017941 */ /* 0x000fea0003800000 */
.L_x_425:
        /* <DEDUP_REMOVED lines=13> */
.L_x_428:
[----:B------:R-:W-:Y:S05]  /*1b560*/  BSYNC B1 ;  /* 0x0000000000017941 */ /* 0x000fea0003800000 */
.L_x_427:
        /* <DEDUP_REMOVED lines=13> */
.L_x_430:
[----:B------:R-:W-:Y:S05]  /*1b640*/  BSYNC B1 ;  /* 0x0000000000017941 */ /* 0x000fea0003800000 */
.L_x_429:
        /* <DEDUP_REMOVED lines=13> */
.L_x_432:
[----:B------:R-:W-:Y:S05]  /*1b720*/  BSYNC B1 ;  /* 0x0000000000017941 */ /* 0x000fea0003800000 */
.L_x_431:
        /* <DEDUP_REMOVED lines=13> */
.L_x_434:
[----:B------:R-:W-:Y:S05]  /*1b800*/  BSYNC B1 ;  /* 0x0000000000017941 */ /* 0x000fea0003800000 */
.L_x_433:
        /* <DEDUP_REMOVED lines=13> */
.L_x_436:
[----:B------:R-:W-:Y:S05]  /*1b8e0*/  BSYNC B1 ;  /* 0x0000000000017941 */ /* 0x000fea0003800000 */
.L_x_435:
        /* <DEDUP_REMOVED lines=13> */
.L_x_438:
[----:B------:R-:W-:Y:S05]  /*1b9c0*/  BSYNC B1 ;  /* 0x0000000000017941 */ /* 0x000fea0003800000 */
.L_x_437:
        /* <DEDUP_REMOVED lines=13> */
.L_x_440:
[----:B------:R-:W-:Y:S05]  /*1baa0*/  BSYNC B1 ;  /* 0x0000000000017941 */ /* 0x000fea0003800000 */
.L_x_439:
        /* <DEDUP_REMOVED lines=13> */
.L_x_442:
[----:B------:R-:W-:Y:S05]  /*1bb80*/  BSYNC B1 ;  /* 0x0000000000017941 */ /* 0x000fea0003800000 */
.L_x_441:
        /* <DEDUP_REMOVED lines=13> */
.L_x_444:
[----:B------:R-:W-:Y:S05]  /*1bc60*/  BSYNC B1 ;  /* 0x0000000000017941 */ /* 0x000fea0003800000 */
.L_x_443:
        /* <DEDUP_REMOVED lines=13> */
.L_x_446:
[----:B------:R-:W-:Y:S05]  /*1bd40*/  BSYNC B1 ;  /* 0x0000000000017941 */ /* 0x000fea0003800000 */
.L_x_445:
        /* <DEDUP_REMOVED lines=13> */
.L_x_448:
[----:B------:R-:W-:Y:S05]  /*1be20*/  BSYNC B1 ;  /* 0x0000000000017941 */ /* 0x000fea0003800000 */
.L_x_447:
        /* <DEDUP_REMOVED lines=13> */
.L_x_450:
[----:B------:R-:W-:Y:S05]  /*1bf00*/  BSYNC B1 ;  /* 0x0000000000017941 */ /* 0x000fea0003800000 */
.L_x_449:
        /* <DEDUP_REMOVED lines=13> */
.L_x_452:
[----:B------:R-:W-:Y:S05]  /*1bfe0*/  BSYNC B1 ;  /* 0x0000000000017941 */ /* 0x000fea0003800000 */
.L_x_451:
        /* <DEDUP_REMOVED lines=13> */
.L_x_454:
[----:B------:R-:W-:Y:S05]  /*1c0c0*/  BSYNC B1 ;  /* 0x0000000000017941 */ /* 0x000fea0003800000 */
.L_x_453:
        /* <DEDUP_REMOVED lines=13> */
.L_x_456:
[----:B------:R-:W-:Y:S05]  /*1c1a0*/  BSYNC B1 ;  /* 0x0000000000017941 */ /* 0x000fea0003800000 */
.L_x_455:
        /* <DEDUP_REMOVED lines=13> */
.L_x_458:
[----:B------:R-:W-:Y:S05]  /*1c280*/  BSYNC B1 ;  /* 0x0000000000017941 */ /* 0x000fea0003800000 */
.L_x_457:
        /* <DEDUP_REMOVED lines=13> */
.L_x_460:
[----:B------:R-:W-:Y:S05]  /*1c360*/  BSYNC B1 ;  /* 0x0000000000017941 */ /* 0x000fea0003800000 */
.L_x_459:
        /* <DEDUP_REMOVED lines=13> */
.L_x_462:
[----:B------:R-:W-:Y:S05]  /*1c440*/  BSYNC B1 ;  /* 0x0000000000017941 */ /* 0x000fea0003800000 */
.L_x_461:
        /* <DEDUP_REMOVED lines=13> */
.L_x_464:
[----:B------:R-:W-:Y:S05]  /*1c520*/  BSYNC B1 ;  /* 0x0000000000017941 */ /* 0x000fea0003800000 */
.L_x_463:
        /* <DEDUP_REMOVED lines=13> */
.L_x_466:
[----:B------:R-:W-:Y:S05]  /*1c600*/  BSYNC B1 ;  /* 0x0000000000017941 */ /* 0x000fea0003800000 */
.L_x_465:
        /* <DEDUP_REMOVED lines=13> */
.L_x_468:
[----:B------:R-:W-:Y:S05]  /*1c6e0*/  BSYNC B1 ;  /* 0x0000000000017941 */ /* 0x000fea0003800000 */
.L_x_467:
        /* <DEDUP_REMOVED lines=13> */
.L_x_470:
[----:B------:R-:W-:Y:S05]  /*1c7c0*/  BSYNC B1 ;  /* 0x0000000000017941 */ /* 0x000fea0003800000 */
.L_x_469:
        /* <DEDUP_REMOVED lines=13> */
.L_x_472:
[----:B------:R-:W-:Y:S05]  /*1c8a0*/  BSYNC B1 ;  /* 0x0000000000017941 */ /* 0x000fea0003800000 */
.L_x_471:
        /* <DEDUP_REMOVED lines=13> */
.L_x_474:
[----:B------:R-:W-:Y:S05]  /*1c980*/  BSYNC B1 ;  /* 0x0000000000017941 */ /* 0x000fea0003800000 */
.L_x_473:
        /* <DEDUP_REMOVED lines=13> */
.L_x_476:
[----:B------:R-:W-:Y:S05]  /*1ca60*/  BSYNC B1 ;  /* 0x0000000000017941 */ /* 0x000fea0003800000 */
.L_x_475:
        /* <DEDUP_REMOVED lines=13> */
.L_x_478:
[----:B------:R-:W-:Y:S05]  /*1cb40*/  BSYNC B1 ;  /* 0x0000000000017941 */ /* 0x000fea0003800000 */
.L_x_477:
        /* <DEDUP_REMOVED lines=13> */
.L_x_480:
[----:B------:R-:W-:Y:S05]  /*1cc20*/  BSYNC B1 ;  /* 0x0000000000017941 */ /* 0x000fea0003800000 */
.L_x_479:
        /* <DEDUP_REMOVED lines=13> */
.L_x_482:
[----:B------:R-:W-:Y:S05]  /*1cd00*/  BSYNC B1 ;  /* 0x0000000000017941 */ /* 0x000fea0003800000 */
.L_x_481:
        /* <DEDUP_REMOVED lines=13> */
.L_x_484:
[----:B------:R-:W-:Y:S05]  /*1cde0*/  BSYNC B1 ;  /* 0x0000000000017941 */ /* 0x000fea0003800000 */
.L_x_483:
        /* <DEDUP_REMOVED lines=13> */
.L_x_486:
[----:B------:R-:W-:Y:S05]  /*1cec0*/  BSYNC B1 ;  /* 0x0000000000017941 */ /* 0x000fea0003800000 */
.L_x_485:
        /* <DEDUP_REMOVED lines=13> */
.L_x_488:
[----:B------:R-:W-:Y:S05]  /*1cfa0*/  BSYNC B1 ;  /* 0x0000000000017941 */ /* 0x000fea0003800000 */
.L_x_487:
        /* <DEDUP_REMOVED lines=13> */
.L_x_490:
[----:B------:R-:W-:Y:S05]  /*1d080*/  BSYNC B1 ;  /* 0x0000000000017941 */ /* 0x000fea0003800000 */
.L_x_489:
        /* <DEDUP_REMOVED lines=13> */
.L_x_492:
[----:B------:R-:W-:Y:S05]  /*1d160*/  BSYNC B1 ;  /* 0x0000000000017941 */ /* 0x000fea0003800000 */
.L_x_491:
        /* <DEDUP_REMOVED lines=13> */
.L_x_494:
[----:B------:R-:W-:Y:S05]  /*1d240*/  BSYNC B1 ;  /* 0x0000000000017941 */ /* 0x000fea0003800000 */
.L_x_493:
        /* <DEDUP_REMOVED lines=13> */
.L_x_496:
[----:B------:R-:W-:Y:S05]  /*1d320*/  BSYNC B1 ;  /* 0x0000000000017941 */ /* 0x000fea0003800000 */
.L_x_495:
        /* <DEDUP_REMOVED lines=13> */
.L_x_498:
[----:B------:R-:W-:Y:S05]  /*1d400*/  BSYNC B1 ;  /* 0x0000000000017941 */ /* 0x000fea0003800000 */
.L_x_497:
        /* <DEDUP_REMOVED lines=13> */
.L_x_500:
[----:B------:R-:W-:Y:S05]  /*1d4e0*/  BSYNC B1 ;  /* 0x0000000000017941 */ /* 0x000fea0003800000 */
.L_x_499:
        /* <DEDUP_REMOVED lines=13> */
.L_x_502:
[----:B------:R-:W-:Y:S05]  /*1d5c0*/  BSYNC B1 ;  /* 0x0000000000017941 */ /* 0x000fea0003800000 */
.L_x_501:
        /* <DEDUP_REMOVED lines=13> */
.L_x_504:
[----:B------:R-:W-:Y:S05]  /*1d6a0*/  BSYNC B1 ;  /* 0x0000000000017941 */ /* 0x000fea0003800000 */
.L_x_503:
        /* <DEDUP_REMOVED lines=13> */
.L_x_506:
[----:B------:R-:W-:Y:S05]  /*1d780*/  BSYNC B1 ;  /* 0x0000000000017941 */ /* 0x000fea0003800000 */
.L_x_505:
        /* <DEDUP_REMOVED lines=13> */
.L_x_508:
[----:B------:R-:W-:Y:S05]  /*1d860*/  BSYNC B1 ;  /* 0x0000000000017941 */ /* 0x000fea0003800000 */
.L_x_507:
        /* <DEDUP_REMOVED lines=13> */
.L_x_510:
[----:B------:R-:W-:Y:S05]  /*1d940*/  BSYNC B1 ;  /* 0x0000000000017941 */ /* 0x000fea0003800000 */
.L_x_509:
        /* <DEDUP_REMOVED lines=13> */
.L_x_512:
[----:B------:R-:W-:Y:S05]  /*1da20*/  BSYNC B1 ;  /* 0x0000000000017941 */ /* 0x000fea0003800000 */
.L_x_511:
        /* <DEDUP_REMOVED lines=13> */
.L_x_514:
[----:B------:R-:W-:Y:S05]  /*1db00*/  BSYNC B1 ;  /* 0x0000000000017941 */ /* 0x000fea0003800000 */
.L_x_513:
        /* <DEDUP_REMOVED lines=13> */
.L_x_516:
[----:B------:R-:W-:Y:S05]  /*1dbe0*/  BSYNC B1 ;  /* 0x0000000000017941 */ /* 0x000fea0003800000 */
.L_x_515:
        /* <DEDUP_REMOVED lines=13> */
.L_x_518:
[----:B------:R-:W-:Y:S05]  /*1dcc0*/  BSYNC B1 ;  /* 0x0000000000017941 */ /* 0x000fea0003800000 */
.L_x_517:
        /* <DEDUP_REMOVED lines=13> */
.L_x_520:
[----:B------:R-:W-:Y:S05]  /*1dda0*/  BSYNC B1 ;  /* 0x0000000000017941 */ /* 0x000fea0003800000 */
.L_x_519:
        /* <DEDUP_REMOVED lines=13> */
.L_x_522:
[----:B------:R-:W-:Y:S05]  /*1de80*/  BSYNC B1 ;  /* 0x0000000000017941 */ /* 0x000fea0003800000 */
.L_x_521:
        /* <DEDUP_REMOVED lines=13> */
.L_x_524:
[----:B------:R-:W-:Y:S05]  /*1df60*/  BSYNC B1 ;  /* 0x0000000000017941 */ /* 0x000fea0003800000 */
.L_x_523:
        /* <DEDUP_REMOVED lines=13> */
.L_x_526:
[----:B------:R-:W-:Y:S05]  /*1e040*/  BSYNC B1 ;  /* 0x0000000000017941 */ /* 0x000fea0003800000 */
.L_x_525:
        /* <DEDUP_REMOVED lines=13> */
.L_x_528:
[----:B------:R-:W-:Y:S05]  /*1e120*/  BSYNC B1 ;  /* 0x0000000000017941 */ /* 0x000fea0003800000 */
.L_x_527:
        /* <DEDUP_REMOVED lines=13> */
.L_x_530:
[----:B------:R-:W-:Y:S05]  /*1e200*/  BSYNC B1 ;  /* 0x0000000000017941 */ /* 0x000fea0003800000 */
.L_x_529:
        /* <DEDUP_REMOVED lines=13> */
.L_x_532:
[----:B------:R-:W-:Y:S05]  /*1e2e0*/  BSYNC B1 ;  /* 0x0000000000017941 */ /* 0x000fea0003800000 */
.L_x_531:
        /* <DEDUP_REMOVED lines=13> */
.L_x_534:
[----:B------:R-:W-:Y:S05]  /*1e3c0*/  BSYNC B1 ;  /* 0x0000000000017941 */ /* 0x000fea0003800000 */
.L_x_533:
        /* <DEDUP_REMOVED lines=13> */
.L_x_536:
[----:B------:R-:W-:Y:S05]  /*1e4a0*/  BSYNC B1 ;  /* 0x0000000000017941 */ /* 0x000fea0003800000 */
.L_x_535:
        /* <DEDUP_REMOVED lines=13> */
.L_x_538:
[----:B------:R-:W-:Y:S05]  /*1e580*/  BSYNC B1 ;  /* 0x0000000000017941 */ /* 0x000fea0003800000 */
.L_x_537:
        /* <DEDUP_REMOVED lines=13> */
.L_x_540:
[----:B------:R-:W-:Y:S05]  /*1e660*/  BSYNC B1 ;  /* 0x0000000000017941 */ /* 0x000fea0003800000 */
.L_x_539:
[----:B--234-:R-:W2:Y:S01]  /*1e670*/  LDL.LU R3, [R1+0x448] ;  /* 0x0004480001037983 */ /* 0x01cea20000300800 */
[----:B-----5:R-:W-:Y:S01]  /*1e680*/  LOP3.LUT R6, R6, 0xff, RZ, 0xc0, !PT ;  /* 0x000000ff06067812 */ /* 0x020fe200078ec0ff */
[----:B------:R-:W-:Y:S01]  /*1e690*/  BSSY B1, `(.L_x_541) ;  /* 0x000000b000017945 */ /* 0x000fe20003800000 */
[----:B------:R-:W-:Y:S02]  /*1e6a0*/  ISETP.LT.OR P2, PT, R0, 0xf9, !P1 ;  /* 0x000000f90000780c */ /* 0x000fe40004f41670 */
[----:B------:R-:W-:Y:S02]  /*1e6b0*/  F2FP.F16.E4M3.UNPACK_B R6, R6 ;  /* 0x00000006ff06723e */ /* 0x000fe400020006ff */
[----:B------:R-:W-:-:S03]  /*1e6c0*/  PRMT R2, RZ, 0x7610, R2 ;  /* 0x00007610ff027816 */ /* 0x000fc60000000002 */
[----:B------:R-:W-:-:S05]  /*1e6d0*/  HADD2.F32 R6, -RZ, R6.H0_H0 ;  /* 0x20000006ff067230 */ /* 0x000fca0000004100 */
[----:B------:R-:W-:-:S04]  /*1e6e0*/  FMUL R6, R6, UR22 ;  /* 0x0000001606067c20 */ /* 0x000fc80008400000 */
[----:B--2---:R-:W-:-:S05]  /*1e6f0*/  FFMA R6, R3, UR15, R6 ;  /* 0x0000000f03067c23 */ /* 0x004fca0008000006 */
[----:B------:R-:W-:-:S05]  /*1e700*/  F2FP.SATFINITE.E4M3.F32.PACK_AB_MERGE_C R3, RZ, R6, RZ ;  /* 0x00000006ff03723e */ /* 0x000fca00048070ff */
[----:B------:R2:W-:Y:S01]  /*1e710*/  @!P0 STG.E.U8 desc[UR20][R30.64+0xf9], R3 ;  /* 0x0000f9031e008986 */ /* 0x0005e2000c101114 */
[----:B------:R-:W-:Y:S05]  /*1e720*/  @P2 BRA `(.L_x_542) ;  /* 0x0000000000042947 */ /* 0x000fea0003800000 */
[----:B------:R3:W5:Y:S02]  /*1e730*/  LDG.E.U8 R2, desc[UR20][R4.64+0xf8] ;  /* 0x0000f81404027981 */ /* 0x000764000c1e1100 */
.L_x_542:
[----:B------:R-:W-:Y:S05]  /*1e740*/  BSYNC B1 ;  /* 0x0000000000017941 */ /* 0x000fea0003800000 */
.L_x_541:
[----:B--2---:R-:W2:Y:S01]  /*1e750*/  LDL.LU R3, [R1+0x44c] ;  /* 0x00044c0001037983 */ /* 0x004ea20000300800 */
        /* <DEDUP_REMOVED lines=12> */
.L_x_544:
[----:B------:R-:W-:Y:S05]  /*1e820*/  BSYNC B1 ;  /* 0x0000000000017941 */ /* 0x000fea0003800000 */
.L_x_543:
[----:B------:R-:W-:Y:S05]  /*1e830*/  @P1 BRA `(.L_x_545) ;  /* 0x0000004800881947 */ /* 0x000fea0003800000 */
[----:B------:R-:W2:Y:S01]  /*1e840*/  LDL.LU R2, [R1+0x450] ;  /* 0x0004500001027983 */ /* 0x000ea20000300800 */
[----:B-----5:R-:W-:-:S04]  /*1e850*/  LOP3.LUT R0, R0, 0xff, RZ, 0xc0, !PT ;  /* 0x000000ff00007812 */ /* 0x020fc800078ec0ff */
[----:B------:R-:W-:-:S05]  /*1e860*/  F2FP.F16.E4M3.UNPACK_B R0, R0 ;  /* 0x00000000ff00723e */ /* 0x000fca00020006ff */
[----:B------:R-:W-:-:S05]  /*1e870*/  HADD2.F32 R0, -RZ, R0.H0_H0 ;  /* 0x20000000ff007230 */ /* 0x000fca0000004100 */
[----:B------:R-:W-:-:S04]  /*1e880*/  FMUL R0, R0, UR22 ;  /* 0x0000001600007c20 */ /* 0x000fc80008400000 */
[----:B--2---:R-:W-:-:S05]  /*1e890*/  FFMA R0, R2, UR15, R0 ;  /* 0x0000000f02007c23 */ /* 0x004fca0008000000 */
[----:B------:R-:W-:-:S05]  /*1e8a0*/  F2FP.SATFINITE.E4M3.F32.PACK_AB_MERGE_C R3, RZ, R0, RZ ;  /* 0x00000000ff03723e */ /* 0x000fca00048070ff */
[----:B------:R2:W-:Y:S01]  /*1e8b0*/  STG.E.U8 desc[UR20][R28.64+0xf9], R3 ;  /* 0x0000f9031c007986 */ /* 0x0005e2000c101114 */
[----:B------:R-:W-:Y:S05]  /*1e8c0*/  BRA `(.L_x_545) ;  /* 0x0000004800647947 */ /* 0x000fea0003800000 */
.L_x_32:
[----:B------:R-:W-:Y:S01]  /*1e8d0*/  ISETP.GE.AND P3, PT, R34, 0x1, PT ;  /* 0x000000012200780c */ /* 0x000fe20003f66270 */
[----:B------:R-:W-:Y:S01]  /*1e8e0*/  FMUL R3, R3, UR15 ;  /* 0x0000000f03037c20 */ /* 0x000fe20008400000 */
[----:B------:R-:W3:Y:S02]  /*1e8f0*/  LDL.LU R2, [R1+0x200] ;  /* 0x0002000001027983 */ /* 0x000ee40000300800 */
[----:B------:R-:W-:Y:S02]  /*1e900*/  ISETP.LT.OR P0, PT, R0, 0x1, !P3 ;  /* 0x000000010000780c */ /* 0x000fe40005f01670 */
[----:B------:R-:W-:Y:S01]  /*1e910*/  F2FP.SATFINITE.E4M3.F32.PACK_AB_MERGE_C R3, RZ, R3, RZ ;  /* 0x00000003ff03723e */ /* 0x000fe200048070ff */
[----:B------:R-:W-:Y:S01]  /*1e920*/  FMUL R4, R4, UR15 ;  /* 0x0000000f04047c20 */ /* 0x000fe20008400000 */
[----:B------:R-:W-:Y:S01]  /*1e930*/  ISETP.GE.AND P2, PT, R34, 0x9, PT ;  /* 0x000000092200780c */ /* 0x000fe20003f46270 */
[----:B------:R-:W-:Y:S01]  /*1e940*/  FMUL R5, R5, UR15 ;  /* 0x0000000f05057c20 */ /* 0x000fe20008400000 */
[----:B------:R-:W-:Y:S01]  /*1e950*/  ISETP.LT.OR P1, PT, R0, 0x9, !P3 ;  /* 0x000000090000780c */ /* 0x000fe20005f21670 */
[----:B------:R-:W-:Y:S01]  /*1e960*/  FMUL R6, R6, UR15 ;  /* 0x0000000f06067c20 */ /* 0x000fe20008400000 */
[----:B------:R-:W-:Y:S01]  /*1e970*/  FMUL R7, R7, UR15 ;  /* 0x0000000f07077c20 */ /* 0x000fe20008400000 */
[----:B------:R-:W-:Y:S01]  /*1e980*/  FMUL R8, R8, UR15 ;  /* 0x0000000f08087c20 */ /* 0x000fe20008400000 */
[----:B------:R-:W-:Y:S01]  /*1e990*/  FMUL R9, R9, UR15 ;  /* 0x0000000f09097c20 */ /* 0x000fe20008400000 */
[----:B------:R-:W-:Y:S01]  /*1e9a0*/  FMUL R10, R10, UR15 ;  /* 0x0000000f0a0a7c20 */ /* 0x000fe20008400000 */
[----:B------:R-:W-:Y:S01]  /*1e9b0*/  FMUL R11, R11, UR15 ;  /* 0x0000000f0b0b7c20 */ /* 0x000fe20008400000 */
[----:B------:R0:W-:Y:S01]  /*1e9c0*/  @!P0 STG.E.U8 desc[UR20][R24.64], R3 ;  /* 0x0000000318008986 */ /* 0x0001e2000c101114 */
[----:B------:R-:W-:-:S02]  /*1e9d0*/  ISETP.LT.OR P0, PT, R0, 0x2, !P3 ;  /* 0x000000020000780c */ /* 0x000fc40005f01670 */
[----:B------:R-:W-:Y:S01]  /*1e9e0*/  F2FP.SATFINITE.E4M3.F32.PACK_AB_MERGE_C R4, RZ, R4, RZ ;  /* 0x00000004ff04723e */ /* 0x000fe200048070ff */
[----:B------:R-:W-:Y:S01]  /*1e9f0*/  FMUL R12, R12, UR15 ;  /* 0x0000000f0c0c7c20 */ /* 0x000fe20008400000 */
[----:B------:R-:W-:Y:S01]  /*1ea00*/  F2FP.SATFINITE.E4M3.F32.PACK_AB_MERGE_C R5, RZ, R5, RZ ;  /* 0x00000005ff05723e */ /* 0x000fe200048070ff */
[----:B------:R-:W-:Y:S01]  /*1ea10*/  FMUL R13, R13, UR15 ;  /* 0x0000000f0d0d7c20 */ /* 0x000fe20008400000 */
[----:B------:R-:W-:Y:S01]  /*1ea20*/  FMUL R14, R14, UR15 ;  /* 0x0000000f0e0e7c20 */ /* 0x000fe20008400000 */
[----:B------:R-:W-:Y:S01]  /*1ea30*/  FMUL R15, R15, UR15 ;  /* 0x0000000f0f0f7c20 */ /* 0x000fe20008400000 */
[----:B------:R-:W-:Y:S01]  /*1ea40*/  FMUL R16, R16, UR15 ;  /* 0x0000000f10107c20 */ /* 0x000fe20008400000 */
[----:B------:R-:W-:Y:S01]  /*1ea50*/  FMUL R17, R17, UR15 ;  /* 0x0000000f11117c20 */ /* 0x000fe20008400000 */
[----:B------:R-:W-:Y:S01]  /*1ea60*/  FMUL R18, R18, UR15 ;  /* 0x0000000f12127c20 */ /* 0x000fe20008400000 */
[----:B------:R-:W-:Y:S01]  /*1ea70*/  FMUL R19, R19, UR15 ;  /* 0x0000000f13137c20 */ /* 0x000fe20008400000 */
[----:B------:R-:W-:Y:S01]  /*1ea80*/  FMUL R20, R20, UR15 ;  /* 0x0000000f14147c20 */ /* 0x000fe20008400000 */
[----:B------:R-:W-:Y:S01]  /*1ea90*/  @!P0 STG.E.U8 desc[UR20][R24.64+0x1], R4 ;  /* 0x0000010418008986 */ /* 0x000fe2000c101114 */
[----:B------:R-:W-:-:S02]  /*1eaa0*/  ISETP.LT.OR P0, PT, R0, 0x1, !P2 ;  /* 0x000000010000780c */ /* 0x000fc40005701670 */
[----:B------:R-:W-:Y:S01]  /*1eab0*/  F2FP.SATFINITE.E4M3.F32.PACK_AB_MERGE_C R6, RZ, R6, RZ ;  /* 0x00000006ff06723e */ /* 0x000fe200048070ff */
[----:B------:R-:W-:Y:S01]  /*1eac0*/  FMUL R21, R21, UR15 ;  /* 0x0000000f15157c20 */ /* 0x000fe20008400000 */
[----:B------:R-:W4:Y:S09]  /*1ead0*/  LDL.LU R41, [R1+0x204] ;  /* 0x0002040001297983 */ /* 0x000f320000300800 */
[----:B------:R1:W-:Y:S01]  /*1eae0*/  @!P0 STG.E.U8 desc[UR20][R26.64], R5 ;  /* 0x000000051a008986 */ /* 0x0003e2000c101114 */
[----:B------:R-:W-:-:S02]  /*1eaf0*/  ISETP.LT.OR P0, PT, R0, 0x2, !P2 ;  /* 0x000000020000780c */ /* 0x000fc40005701670 */
[----:B------:R-:W-:Y:S01]  /*1eb00*/  F2FP.SATFINITE.E4M3.F32.PACK_AB_MERGE_C R7, RZ, R7, RZ ;  /* 0x00000007ff07723e */ /* 0x000fe200048070ff */
[----:B------:R-:W5:Y:S01]  /*1eb10*/  LDL.LU R39, [R1+0x208] ;  /* 0x0002080001277983 */ /* 0x000f620000300800 */
[----:B------:R-:W-:Y:S02]  /*1eb20*/  F2FP.SATFINITE.E4M3.F32.PACK_AB_MERGE_C R8, RZ, R8, RZ ;  /* 0x00000008ff08723e */ /* 0x000fe400048070ff */
[----:B------:R-:W-:Y:S01]  /*1eb30*/  F2FP.SATFINITE.E4M3.F32.PACK_AB_MERGE_C R9, RZ, R9, RZ ;  /* 0x00000009ff09723e */ /* 0x000fe200048070ff */
[----:B------:R-:W-:Y:S01]  /*1eb40*/  FMUL R22, R22, UR15 ;  /* 0x0000000f16167c20 */ /* 0x000fe20008400000 */
[C---:B------:R-:W-:Y:S01]  /*1eb50*/  ISETP.LT.OR P5, PT, R0.reuse, 0xa, !P2 ;  /* 0x0000000a0000780c */ /* 0x040fe200057a1670 */
[----:B------:R-:W2:Y:S04]  /*1eb60*/  LDL.LU R35, [R1+0x20c] ;  /* 0x00020c0001237983 */ /* 0x000ea80000300800 */
[----:B------:R-:W-:Y:S01]  /*1eb70*/  @!P0 STG.E.U8 desc[UR20][R26.64+0x1], R6 ;  /* 0x000001061a008986 */ /* 0x000fe2000c101114 */
[----:B------:R-:W-:-:S03]  /*1eb80*/  ISETP.LT.OR P0, PT, R0, 0xa, !P3 ;  /* 0x0000000a0000780c */ /* 0x000fc60005f01670 */
[----:B------:R-:W-:Y:S01]  /*1eb90*/  @!P1 STG.E.U8 desc[UR20][R24.64+0x8], R7 ;  /* 0x0000080718009986 */ /* 0x000fe2000c101114 */
[----:B------:R-:W-:Y:S02]  /*1eba0*/  ISETP.LT.OR P1, PT, R0, 0x9, !P2 ;  /* 0x000000090000780c */ /* 0x000fe40005721670 */
[----:B------:R-:W-:Y:S01]  /*1ebb0*/  F2FP.SATFINITE.E4M3.F32.PACK_AB_MERGE_C R10, RZ, R10, RZ ;  /* 0x0000000aff0a723e */ /* 0x000fe200048070ff */
[----:B------:R-:W-:Y:S01]  /*1ebc0*/  FMUL R152, R152, UR15 ;  /* 0x0000000f98987c20 */ /* 0x000fe20008400000 */
[----:B------:R-:W-:Y:S01]  /*1ebd0*/  F2FP.SATFINITE.E4M3.F32.PACK_AB_MERGE_C R11, RZ, R11, RZ ;  /* 0x0000000bff0b723e */ /* 0x000fe200048070ff */
[----:B------:R-:W5:Y:S04]  /*1ebe0*/  LDL.LU R33, [R1+0x210] ;  /* 0x0002100001217983 */ /* 0x000f680000300800 */
[----:B------:R-:W-:Y:S01]  /*1ebf0*/  @!P0 STG.E.U8 desc[UR20][R24.64+0x9], R8 ;  /* 0x0000090818008986 */ /* 0x000fe2000c101114 */
[----:B------:R-:W-:-:S03]  /*1ec00*/  ISETP.LT.OR P0, PT, R0, 0x11, !P3 ;  /* 0x000000110000780c */ /* 0x000fc60005f01670 */
[----:B------:R-:W-:Y:S01]  /*1ec10*/  @!P1 STG.E.U8 desc[UR20][R26.64+0x8], R9 ;  /* 0x000008091a009986 */ /* 0x000fe2000c101114 */
[C---:B------:R-:W-:Y:S02]  /*1ec20*/  ISETP.LT.OR P1, PT, R0.reuse, 0x12, !P3 ;  /* 0x000000120000780c */ /* 0x040fe40005f21670 */
[----:B------:R-:W-:Y:S01]  /*1ec30*/  F2FP.SATFINITE.E4M3.F32.PACK_AB_MERGE_C R12, RZ, R12, RZ ;  /* 0x0000000cff0c723e */ /* 0x000fe200048070ff */
[----:B------:R-:W-:Y:S01]  /*1ec40*/  @!P5 STG.E.U8 desc[UR20][R26.64+0x9], R10 ;  /* 0x0000090a1a00d986 */ /* 0x000fe2000c101114 */
[C---:B------:R-:W-:Y:S02]  /*1ec50*/  ISETP.LT.OR P5, PT, R0.reuse, 0x11, !P2 ;  /* 0x000000110000780c */ /* 0x040fe400057a1670 */
[----:B------:R-:W-:Y:S01]  /*1ec60*/  F2FP.SATFINITE.E4M3.F32.PACK_AB_MERGE_C R13, RZ, R13, RZ ;  /* 0x0000000dff0d723e */ /* 0x000fe200048070ff */
[----:B------:R-:W5:Y:S01]  /*1ec70*/  LDL.LU R32, [R1+0x214] ;  /* 0x0002140001207983 */ /* 0x000f620000300800 */
[----:B------:R-:W-:Y:S01]  /*1ec80*/  F2FP.SATFINITE.E4M3.F32.PACK_AB_MERGE_C R14, RZ, R14, RZ ;  /* 0x0000000eff0e723e */ /* 0x000fe200048070ff */
[----:B------:R-:W-:Y:S01]  /*1ec90*/  FMUL R23, R23, UR15 ;  /* 0x0000000f17177c20 */ /* 0x000fe20008400000 */
[----:B------:R-:W-:Y:S01]  /*1eca0*/  F2FP.SATFINITE.E4M3.F32.PACK_AB_MERGE_C R15, RZ, R15, RZ ;  /* 0x0000000fff0f723e */ /* 0x000fe200048070ff */
[----:B------:R-:W-:Y:S01]  /*1ecb0*/  @!P0 STG.E.U8 desc[UR20][R24.64+0x10], R11 ;  /* 0x0000100b18008986 */ /* 0x000fe2000c101114 */
[C---:B------:R-:W-:Y:S01]  /*1ecc0*/  ISETP.LT.OR P0, PT, R0.reuse, 0x12, !P2 ;  /* 0x000000120000780c */ /* 0x040fe20005701670 */
[----:B------:R-:W-:Y:S01]  /*1ecd0*/  FMUL R153, R153, UR15 ;  /* 0x0000000f99997c20 */ /* 0x000fe20008400000 */
[----:B------:R-:W-:Y:S01]  /*1ece0*/  F2FP.SATFINITE.E4M3.F32.PACK_AB_MERGE_C R16, RZ, R16, RZ ;  /* 0x00000010ff10723e */ /* 0x000fe200048070ff */
[----:B------:R-:W-:Y:S01]  /*1ecf0*/  @!P1 STG.E.U8 desc[UR20][R24.64+0x11], R12 ;  /* 0x0000110c18009986 */ /* 0x000fe2000c101114 */
[----:B------:R-:W-:Y:S01]  /*1ed00*/  ISETP.LT.OR P1, PT, R0, 0x19, !P3 ;  /* 0x000000190000780c */ /* 0x000fe20005f21670 */
[----:B------:R-:W-:Y:S01]  /*1ed10*/  FMUL R154, R154, UR15 ;  /* 0x0000000f9a9a7c20 */ /* 0x000fe20008400000 */
[----:B------:R-:W-:Y:S01]  /*1ed20*/  F2FP.SATFINITE.E4M3.F32.PACK_AB_MERGE_C R17, RZ, R17, RZ ;  /* 0x00000011ff11723e */ /* 0x000fe200048070ff */
[----:B------:R-:W-:Y:S01]  /*1ed30*/  @!P5 STG.E.U8 desc[UR20][R26.64+0x10], R13 ;  /* 0x0000100d1a00d986 */ /* 0x000fe2000c101114 */
[----:B------:R-:W-:Y:S01]  /*1ed40*/  ISETP.LT.OR P5, PT, R0, 0x1a, !P3 ;  /* 0x0000001a0000780c */ /* 0x000fe20005fa1670 */
[----:B------:R-:W-:Y:S01]  /*1ed50*/  FMUL R156, R156, UR15 ;  /* 0x0000000f9c9c7c20 */ /* 0x000fe20008400000 */
        /* <DEDUP_REMOVED lines=20> */
[C---:B------:R-:W-:Y:S01]  /*1eea0*/  ISETP.LT.OR P6, PT, R0.reuse, 0x2a, !P2 ;  /* 0x0000002a0000780c */ /* 0x040fe200057c1670 */
        /* <DEDUP_REMOVED lines=36> */
[----:B------:R-:W-:Y:S01]  /*1f0f0*/  @!P6 STG.E.U8 desc[UR20][R26.64+0x29], R154 ;  /* 0x0000299a1a00e986 */ /* 0x000fe2000c101114 */
[C---:B------:R-:W-:Y:S01]  /*1f100*/  ISETP.LT.OR P6, PT, R0.reuse, 0x32, !P2 ;  /* 0x000000320000780c */ /* 0x040fe200057c1670 */
        /* <DEDUP_REMOVED lines=21> */
[----:B0-----:R-:W-:Y:S01]  /*1f260*/  F2FP.SATFINITE.E4M3.F32.PACK_AB_MERGE_C R3, RZ, R168, RZ ;  /* 0x000000a8ff03723e */ /* 0x001fe200048070ff */
        /* <DEDUP_REMOVED lines=11> */
[----:B-1----:R-:W-:Y:S01]  /*1f320*/  F2FP.SATFINITE.E4M3.F32.PACK_AB_MERGE_C R5, RZ, R170, RZ ;  /* 0x000000aaff05723e */ /* 0x002fe200048070ff */
        /* <DEDUP_REMOVED lines=20> */
[----:B------:R0:W-:Y:S01]  /*1f470*/  @!P1 STG.E.U8 desc[UR20][R24.64+0x49], R3 ;  /* 0x0000490318009986 */ /* 0x0001e2000c101114 */
[----:B------:R-:W-:Y:S01]  /*1f480*/  ISETP.LT.OR P1, PT, R0, 0x52, !P3 ;  /* 0x000000520000780c */ /* 0x000fe20005f21670 */
[----:B------:R-:W-:Y:S01]  /*1f490*/  FMUL R186, R186, UR15 ;  /* 0x0000000fbaba7c20 */ /* 0x000fe20008400000 */
[----:B------:R-:W-:Y:S01]  /*1f4a0*/  F2FP.SATFINITE.E4M3.F32.PACK_AB_MERGE_C R181, RZ, R181, RZ ;  /* 0x000000b5ffb5723e */ /* 0x000fe200048070ff */
[----:B------:R-:W-:Y:S01]  /*1f4b0*/  @!P5 STG.E.U8 desc[UR20][R26.64+0x48], R169 ;  /* 0x000048a91a00d986 */ /* 0x000fe2000c101114 */
[----:B------:R-:W-:Y:S01]  /*1f4c0*/  ISETP.LT.OR P5, PT, R0, 0x51, !P2 ;  /* 0x000000510000780c */ /* 0x000fe200057a1670 */
[----:B------:R-:W-:Y:S01]  /*1f4d0*/  FMUL R188, R188, UR15 ;  /* 0x0000000fbcbc7c20 */ /* 0x000fe20008400000 */
[----:B------:R-:W-:Y:S01]  /*1f4e0*/  F2FP.SATFINITE.E4M3.F32.PACK_AB_MERGE_C R183, RZ, R183, RZ ;  /* 0x000000b7ffb7723e */ /* 0x000fe200048070ff */
[----:B------:R1:W-:Y:S01]  /*1f4f0*/  @!P6 STG.E.U8 desc[UR20][R26.64+0x49], R5 ;  /* 0x000049051a00e986 */ /* 0x0003e2000c101114 */
[C---:B------:R-:W-:Y:S01]  /*1f500*/  ISETP.LT.OR P6, PT, R0.reuse, 0x52, !P2 ;  /* 0x000000520000780c */ /* 0x040fe200057c1670 */
[----:B------:R-:W-:Y:S01]  /*1f510*/  FMUL R187, R187, UR15 ;  /* 0x0000000fbbbb7c20 */ /* 0x000fe20008400000 */
[----:B------:R-:W-:Y:S01]  /*1f520*/  F2FP.SATFINITE.E4M3.F32.PACK_AB_MERGE_C R185, RZ, R185, RZ ;  /* 0x000000b9ffb9723e */ /* 0x000fe200048070ff */
[----:B------:R-:W-:Y:S01]  /*1f530*/  @!P0 STG.E.U8 desc[UR20][R24.64+0x50], R171 ;  /* 0x000050ab18008986 */ /* 0x000fe2000c101114 */
[----:B0-----:R-:W-:Y:S01]  /*1f540*/  F2FP.SATFINITE.E4M3.F32.PACK_AB_MERGE_C R3, RZ, R172, RZ ;  /* 0x000000acff03723e */ /* 0x001fe200048070ff */
[----:B------:R-:W-:Y:S01]  /*1f550*/  FMUL R189, R189, UR15 ;  /* 0x0000000fbdbd7c20 */ /* 0x000fe20008400000 */
[----:B------:R-:W-:Y:S01]  /*1f560*/  ISETP.LT.OR P0, PT, R0, 0x59, !P3 ;  /* 0x000000590000780c */ /* 0x000fe20005f01670 */
[----:B------:R-:W-:Y:S01]  /*1f570*/  FMUL R190, R190, UR15 ;  /* 0x0000000fbebe7c20 */ /* 0x000fe20008400000 */
[----:B------:R-:W-:Y:S01]  /*1f580*/  FMUL R192, R192, UR15 ;  /* 0x0000000fc0c07c20 */ /* 0x000fe20008400000 */
[----:B------:R0:W-:Y:S01]  /*1f590*/  @!P1 STG.E.U8 desc[UR20][R24.64+0x51], R3 ;  /* 0x0000510318009986 */ /* 0x0001e2000c101114 */
[C---:B------:R-:W-:Y:S01]  /*1f5a0*/  ISETP.LT.OR P1, PT, R0.reuse, 0x5a, !P3 ;  /* 0x0000005a0000780c */ /* 0x040fe20005f21670 */
[----:B------:R-:W-:Y:S01]  /*1f5b0*/  FMUL R191, R191, UR15 ;  /* 0x0000000fbfbf7c20 */ /* 0x000fe20008400000 */
[----:B-1----:R-:W-:Y:S01]  /*1f5c0*/  F2FP.SATFINITE.E4M3.F32.PACK_AB_MERGE_C R5, RZ, R174, RZ ;  /* 0x000000aeff05723e */ /* 0x002fe200048070ff */
        /* <DEDUP_REMOVED lines=9> */
[----:B0-----:R-:W-:Y:S01]  /*1f660*/  F2FP.SATFINITE.E4M3.F32.PACK_AB_MERGE_C R3, RZ, R176, RZ ;  /* 0x000000b0ff03723e */ /* 0x001fe200048070ff */
[----:B------:R-:W-:Y:S01]  /*1f670*/  FMUL R196, R196, UR15 ;  /* 0x0000000fc4c47c20 */ /* 0x000fe20008400000 */
[C---:B------:R-:W-:Y:S01]  /*1f680*/  ISETP.LT.OR P0, PT, R0.reuse, 0x61, !P3 ;  /* 0x000000610000780c */ /* 0x040fe20005f01670 */
[----:B------:R-:W-:Y:S01]  /*1f690*/  FMUL R195, R195, UR15 ;  /* 0x0000000fc3c37c20 */ /* 0x000fe20008400000 */
[----:B------:R-:W-:Y:S01]  /*1f6a0*/  F2FP.SATFINITE.E4M3.F32.PACK_AB_MERGE_C R191, RZ, R191, RZ ;  /* 0x000000bfffbf723e */ /* 0x000fe200048070ff */
[----:B------:R0:W-:Y:S01]  /*1f6b0*/  @!P1 STG.E.U8 desc[UR20][R24.64+0x59], R3 ;  /* 0x0000590318009986 */ /* 0x0001e2000c101114 */
[C---:B------:R-:W-:Y:S01]  /*1f6c0*/  ISETP.LT.OR P1, PT, R0.reuse, 0x62, !P3 ;  /* 0x000000620000780c */ /* 0x040fe20005f21670 */
[----:B------:R-:W-:Y:S01]  /*1f6d0*/  FMUL R197, R197, UR15 ;  /* 0x0000000fc5c57c20 */ /* 0x000fe20008400000 */
[----:B-1----:R-:W-:Y:S01]  /*1f6e0*/  F2FP.SATFINITE.E4M3.F32.PACK_AB_MERGE_C R5, RZ, R178, RZ ;  /* 0x000000b2ff05723e */ /* 0x002fe200048070ff */
[----:B------:R-:W-:Y:S01]  /*1f6f0*/  @!P5 STG.E.U8 desc[UR20][R26.64+0x58], R177 ;  /* 0x000058b11a00d986 */ /* 0x000fe2000c101114 */
[----:B------:R-:W-:Y:S01]  /*1f700*/  ISETP.LT.OR P5, PT, R0, 0x61, !P2 ;  /* 0x000000610000780c */ /* 0x000fe200057a1670 */
        /* <DEDUP_REMOVED lines=13> */
[----:B------:R-:W-:Y:S01]  /*1f7e0*/  ISETP.LT.OR P1, PT, R0, 0x6a, !P3 ;  /* 0x0000006a0000780c */ /* 0x000fe20005f21670 */
[----:B------:R-:W-:Y:S01]  /*1f7f0*/  FMUL R202, R202, UR15 ;  /* 0x0000000fcaca7c20 */ /* 0x000fe20008400000 */
[----:B-1----:R-:W-:Y:S01]  /*1f800*/  F2FP.SATFINITE.E4M3.F32.PACK_AB_MERGE_C R5, RZ, R182, RZ ;  /* 0x000000b6ff05723e */ /* 0x002fe200048070ff */
        /* <DEDUP_REMOVED lines=111> */
[----:B---3--:R-:W-:Y:S01]  /*1ff00*/  FMUL R2, R2, UR15 ;  /* 0x0000000f02027c20 */ /* 0x008fe20008400000 */
        /* <DEDUP_REMOVED lines=8> */
[----:B------:R-:W3:Y:S01]  /*1ff90*/  LDL.LU R38, [R1+0x218] ;  /* 0x0002180001267983 */ /* 0x000ee20000300800 */
[----:B------:R-:W-:-:S03]  /*1ffa0*/  F2FP.SATFINITE.E4M3.F32.PACK_AB_MERGE_C R233, RZ, R233, RZ ;  /* 0x000000e9ffe9723e */ /* 0x000fc600048070ff */
[----:B------:R0:W-:Y:S01]  /*1ffb0*/  @!P1 STG.E.U8 desc[UR20][R24.64+0x99], R3 ;  /* 0x0000990318009986 */ /* 0x0001e2000c101114 */
[C---:B------:R-:W-:Y:S02]  /*1ffc0*/  ISETP.LT.OR P1, PT, R0.reuse, 0xa2, !P3 ;  /* 0x000000a20000780c */ /* 0x040fe40005f21670 */
[----:B-1----:R-:W-:Y:S01]  /*1ffd0*/  F2FP.SATFINITE.E4M3.F32.PACK_AB_MERGE_C R5, RZ, R210, RZ ;  /* 0x000000d2ff05723e */ /* 0x002fe200048070ff */
[----:B------:R-:W-:Y:S01]  /*1ffe0*/  @!P5 STG.E.U8 desc[UR20][R26.64+0x98], R209 ;  /* 0x000098d11a00d986 */ /* 0x000fe2000c101114 */
[----:B------:R-:W-:-:S03]  /*1fff0*/  ISETP.LT.OR P5, PT, R0, 0xa1, !P2 ;  /* 0x000000a10000780c */ /* 0x000fc600057a1670 */
[----:B------:R1:W-:Y:S01]  /*20000*/  @!P6 STG.E.U8 desc[UR20][R26.64+0x99], R5 ;  /* 0x000099051a00e986 */ /* 0x0003e2000c101114 */
[C---:B------:R-:W-:Y:S02]  /*20010*/  ISETP.LT.OR P6, PT, R0.reuse, 0xa2, !P2 ;  /* 0x000000a20000780c */ /* 0x040fe400057c1670 */
[----:B0-----:R-:W-:Y:S01]  /*20020*/  F2FP.SATFINITE.E4M3.F32.PACK_AB_MERGE_C R3, RZ, R212, RZ ;  /* 0x000000d4ff03723e */ /* 0x001fe200048070ff */
[----:B------:R-:W-:Y:S01]  /*20030*/  @!P0 STG.E.U8 desc[UR20][R24.64+0xa0], R211 ;  /* 0x0000a0d318008986 */ /* 0x000fe2000c101114 */
[----:B------:R-:W-:-:S03]  /*20040*/  ISETP.LT.OR P0, PT, R0, 0xa9, !P3 ;  /* 0x000000a90000780c */ /* 0x000fc60005f01670 */
        /* <DEDUP_REMOVED lines=48> */
[----:B------:R-:W3:Y:S04]  /*20350*/  LDL.LU R37, [R1+0x21c] ;  /* 0x00021c0001257983 */ /* 0x000ee80000300800 */
[----:B------:R-:W-:Y:S01]  /*20360*/  @!P1 STG.E.U8 desc[UR20][R24.64+0xc9], R3 ;  /* 0x0000c90318009986 */ /* 0x000fe2000c101114 */
[C---:B------:R-:W-:Y:S02]  /*20370*/  ISETP.LT.OR P1, PT, R0.reuse, 0xd2, !P3 ;  /* 0x000000d20000780c */ /* 0x040fe40005f21670 */
[----:B-1----:R-:W-:Y:S01]  /*20380*/  F2FP.SATFINITE.E4M3.F32.PACK_AB_MERGE_C R5, RZ, R234, RZ ;  /* 0x000000eaff05723e */ /* 0x002fe200048070ff */
[----:B------:R-:W3:Y:S01]  /*20390*/  LDL.LU R36, [R1+0x220] ;  /* 0x0002200001247983 */ /* 0x000ee20000300800 */
[----:B------:R-:W-:Y:S01]  /*203a0*/  F2FP.SATFINITE.E4M3.F32.PACK_AB_MERGE_C R7, RZ, R236, RZ ;  /* 0x000000ecff07723e */ /* 0x000fe200048070ff */
[----:B--2---:R-:W-:Y:S01]  /*203b0*/  FMUL R4, R35, UR15 ;  /* 0x0000000f23047c20 */ /* 0x004fe20008400000 */
[----:B------:R-:W-:Y:S01]  /*203c0*/  F2FP.SATFINITE.E4M3.F32.PACK_AB_MERGE_C R9, RZ, R2, RZ ;  /* 0x00000002ff09723e */ /* 0x000fe200048070ff */
[----:B----4-:R-:W-:Y:S01]  /*203d0*/  FMUL R2, R41, UR15 ;  /* 0x0000000f29027c20 */ /* 0x010fe20008400000 */
[----:B------:R-:W2:Y:S04]  /*203e0*/  LDL.LU R35, [R1+0x224] ;  /* 0x0002240001237983 */ /* 0x000ea80000300800 */
[----:B------:R-:W-:Y:S01]  /*203f0*/  @!P0 STG.E.U8 desc[UR20][R24.64+0xc8], R231 ;  /* 0x0000c8e718008986 */ /* 0x000fe2000c101114 */
[----:B------:R-:W-:-:S03]  /*20400*/  ISETP.LT.OR P0, PT, R0, 0xd1, !P3 ;  /* 0x000000d10000780c */ /* 0x000fc60005f01670 */
[----:B------:R-:W-:Y:S01]  /*20410*/  @!P5 STG.E.U8 desc[UR20][R26.64+0xc8], R233 ;  /* 0x0000c8e91a00d986 */ /* 0x000fe2000c101114 */
[----:B------:R-:W-:-:S03]  /*20420*/  ISETP.LT.OR P5, PT, R0, 0xd1, !P2 ;  /* 0x000000d10000780c */ /* 0x000fc600057a1670 */
[----:B------:R5:W-:Y:S01]  /*20430*/  @!P6 STG.E.U8 desc[UR20][R26.64+0xc9], R5 ;  /* 0x0000c9051a00e986 */ /* 0x000be2000c101114 */
[----:B------:R-:W-:-:S03]  /*20440*/  ISETP.LT.OR P6, PT, R0, 0xd2, !P2 ;  /* 0x000000d20000780c */ /* 0x000fc600057c1670 */
[----:B------:R0:W-:Y:S01]  /*20450*/  @!P1 STG.E.U8 desc[UR20][R24.64+0xd1], R7 ;  /* 0x0000d10718009986 */ /* 0x0001e2000c101114 */
[----:B-----5:R-:W-:-:S03]  /*20460*/  FMUL R5, R33, UR15 ;  /* 0x0000000f21057c20 */ /* 0x020fc60008400000 */
[----:B------:R-:W4:Y:S01]  /*20470*/  LDL.LU R33, [R1+0x228] ;  /* 0x0002280001217983 */ /* 0x000f220000300800 */
[----:B0-----:R-:W-:Y:S01]  /*20480*/  F2FP.SATFINITE.E4M3.F32.PACK_AB_MERGE_C R7, RZ, R2, RZ ;  /* 0x00000002ff07723e */ /* 0x001fe200048070ff */
[----:B------:R-:W-:Y:S02]  /*20490*/  FMUL R2, R32, UR15 ;  /* 0x0000000f20027c20 */ /* 0x000fe40008400000 */
[----:B------:R-:W5:Y:S04]  /*204a0*/  LDL.LU R41, [R1+0x22c] ;  /* 0x00022c0001297983 */ /* 0x000f680000300800 */
[----:B------:R-:W5:Y:S01]  /*204b0*/  LDL.LU R32, [R1+0x230] ;  /* 0x0002300001207983 */ /* 0x000f620000300800 */
[----:B------:R-:W-:Y:S01]  /*204c0*/  F2FP.SATFINITE.E4M3.F32.PACK_AB_MERGE_C R235, RZ, R235, RZ ;  /* 0x000000ebffeb723e */ /* 0x000fe200048070ff */
[----:B------:R-:W-:Y:S01]  /*204d0*/  FMUL R3, R39, UR15 ;  /* 0x0000000f27037c20 */ /* 0x000fe20008400000 */
[----:B------:R-:W-:Y:S01]  /*204e0*/  F2FP.SATFINITE.E4M3.F32.PACK_AB_MERGE_C R237, RZ, R237, RZ ;  /* 0x000000edffed723e */ /* 0x000fe200048070ff */
[----:B------:R-:W5:Y:S04]  /*204f0*/  LDL.LU R39, [R1+0x234] ;  /* 0x0002340001277983 */ /* 0x000f680000300800 */
[----:B------:R-:W-:Y:S01]  /*20500*/  @!P0 STG.E.U8 desc[UR20][R24.64+0xd0], R235 ;  /* 0x0000d0eb18008986 */ /* 0x000fe2000c101114 */
[----:B------:R-:W-:-:S02]  /*20510*/  ISETP.LT.OR P0, PT, R0, 0xd9, !P3 ;  /* 0x000000d90000780c */ /* 0x000fc40005f01670 */
[C---:B------:R-:W-:Y:S01]  /*20520*/  ISETP.LT.OR P1, PT, R0.reuse, 0xda, !P3 ;  /* 0x000000da0000780c */ /* 0x040fe20005f21670 */
[----:B------:R-:W-:Y:S01]  /*20530*/  @!P5 STG.E.U8 desc[UR20][R26.64+0xd0], R237 ;  /* 0x0000d0ed1a00d986 */ /* 0x000fe2000c101114 */
[----:B------:R-:W-:Y:S02]  /*20540*/  ISETP.LT.OR P5, PT, R0, 0xd9, !P2 ;  /* 0x000000d90000780c */ /* 0x000fe400057a1670 */
[----:B------:R-:W-:Y:S01]  /*20550*/  F2FP.SATFINITE.E4M3.F32.PACK_AB_MERGE_C R11, RZ, R3, RZ ;  /* 0x00000003ff0b723e */ /* 0x000fe200048070ff */
[----:B------:R0:W-:Y:S01]  /*20560*/  @!P6 STG.E.U8 desc[UR20][R26.64+0xd1], R9 ;  /* 0x0000d1091a00e986 */ /* 0x0001e2000c101114 */
[----:B------:R-:W-:-:S05]  /*20570*/  F2FP.SATFINITE.E4M3.F32.PACK_AB_MERGE_C R13, RZ, R4, RZ ;  /* 0x00000004ff0d723e */ /* 0x000fca00048070ff */
[----:B------:R1:W-:Y:S01]  /*20580*/  @!P0 STG.E.U8 desc[UR20][R24.64+0xd8], R7 ;  /* 0x0000d80718008986 */ /* 0x0003e2000c101114 */
[----:B0-----:R-:W-:-:S03]  /*20590*/  F2FP.SATFINITE.E4M3.F32.PACK_AB_MERGE_C R9, RZ, R5, RZ ;  /* 0x00000005ff09723e */ /* 0x001fc600048070ff */
[----:B------:R0:W-:Y:S01]  /*205a0*/  @!P1 STG.E.U8 desc[UR20][R24.64+0xd9], R11 ;  /* 0x0000d90b18009986 */ /* 0x0001e2000c101114 */
[----:B-1----:R-:W-:-:S03]  /*205b0*/  F2FP.SATFINITE.E4M3.F32.PACK_AB_MERGE_C R7, RZ, R2, RZ ;  /* 0x00000002ff07723e */ /* 0x002fc600048070ff */
[----:B------:R1:W-:Y:S01]  /*205c0*/  @!P5 STG.E.U8 desc[UR20][R26.64+0xd8], R13 ;  /* 0x0000d80d1a00d986 */ /* 0x0003e2000c101114 */
[----:B---3--:R-:W-:-:S03]  /*205d0*/  FMUL R3, R38, UR15 ;  /* 0x0000000f26037c20 */ /* 0x008fc60008400000 */
[----:B------:R-:W3:Y:S02]  /*205e0*/  LDL.LU R38, [R1+0x238] ;  /* 0x0002380001267983 */ /* 0x000ee40000300800 */
[----:B0-----:R-:W-:Y:S01]  /*205f0*/  F2FP.SATFINITE.E4M3.F32.PACK_AB_MERGE_C R11, RZ, R3, RZ ;  /* 0x00000003ff0b723e */ /* 0x001fe200048070ff */
[----:B------:R-:W-:Y:S02]  /*20600*/  FMUL R4, R37, UR15 ;  /* 0x0000000f25047c20 */ /* 0x000fe40008400000 */
[----:B------:R-:W3:Y:S01]  /*20610*/  LDL.LU R37, [R1+0x23c] ;  /* 0x00023c0001257983 */ /* 0x000ee20000300800 */
[----:B------:R-:W-:-:S03]  /*20620*/  FMUL R5, R36, UR15 ;  /* 0x0000000f24057c20 */ /* 0x000fc60008400000 */
[----:B------:R-:W3:Y:S01]  /*20630*/  LDL.LU R36, [R1+0x240] ;  /* 0x0002400001247983 */ /* 0x000ee20000300800 */
[----:B--2---:R-:W-:-:S03]  /*20640*/  FMUL R2, R35, UR15 ;  /* 0x0000000f23027c20 */ /* 0x004fc60008400000 */
[----:B------:R-:W2:Y:S01]  /*20650*/  LDL.LU R35, [R1+0x244] ;  /* 0x0002440001237983 */ /* 0x000ea20000300800 */
[----:B-1----:R-:W-:Y:S01]  /*20660*/  F2FP.SATFINITE.E4M3.F32.PACK_AB_MERGE_C R13, RZ, R4, RZ ;  /* 0x00000004ff0d723e */ /* 0x002fe200048070ff */
[----:B----4-:R-:W-:Y:S02]  /*20670*/  FMUL R3, R33, UR15 ;  /* 0x0000000f21037c20 */ /* 0x010fe40008400000 */
[----:B------:R-:W4:Y:S01]  /*20680*/  LDL.LU R33, [R1+0x248] ;  /* 0x0002480001217983 */ /* 0x000f220000300800 */
[----:B-----5:R-:W-:-:S03]  /*20690*/  FMUL R4, R32, UR15 ;  /* 0x0000000f20047c20 */ /* 0x020fc60008400000 */
[----:B------:R-:W5:Y:S01]  /*206a0*/  LDL.LU R32, [R1+0x24c] ;  /* 0x00024c0001207983 */ /* 0x000f620000300800 */
[C---:B------:R-:W-:Y:S02]  /*206b0*/  ISETP.LT.OR P6, PT, R0.reuse, 0xda, !P2 ;  /* 0x000000da0000780c */ /* 0x040fe400057c1670 */
[C---:B------:R-:W-:Y:S02]  /*206c0*/  ISETP.LT.OR P5, PT, R0.reuse, 0xe1, !P3 ;  /* 0x000000e10000780c */ /* 0x040fe40005fa1670 */
[C---:B------:R-:W-:Y:S02]  /*206d0*/  ISETP.LT.OR P1, PT, R0.reuse, 0xe2, !P2 ;  /* 0x000000e20000780c */ /* 0x040fe40005721670 */
[----:B------:R-:W-:-:S07]  /*206e0*/  ISETP.LT.OR P0, PT, R0, 0xe1, !P2 ;  /* 0x000000e10000780c */ /* 0x000fce0005701670 */
[----:B------:R0:W-:Y:S01]  /*206f0*/  @!P6 STG.E.U8 desc[UR20][R26.64+0xd9], R9 ;  /* 0x0000d9091a00e986 */ /* 0x0001e2000c101114 */
[----:B------:R-:W-:Y:S02]  /*20700*/  ISETP.LT.OR P6, PT, R0, 0xe2, !P3 ;  /* 0x000000e20000780c */ /* 0x000fe40005fc1670 */
[----:B------:R-:W-:Y:S01]  /*20710*/  F2FP.SATFINITE.E4M3.F32.PACK_AB_MERGE_C R5, RZ, R5, RZ ;  /* 0x00000005ff05723e */ /* 0x000fe200048070ff */
[----:B------:R-:W-:Y:S01]  /*20720*/  @!P5 STG.E.U8 desc[UR20][R24.64+0xe0], R7 ;  /* 0x0000e0071800d986 */ /* 0x000fe2000c101114 */
[----:B0-----:R-:W-:Y:S01]  /*20730*/  F2FP.SATFINITE.E4M3.F32.PACK_AB_MERGE_C R9, RZ, R2, RZ ;  /* 0x00000002ff09723e */ /* 0x001fe200048070ff */
[----:B------:R-:W-:-:S08]  /*20740*/  FMUL R2, R41, UR15 ;  /* 0x0000000f29027c20 */ /* 0x000fd00008400000 */
[----:B------:R-:W-:Y:S01]  /*20750*/  @!P6 STG.E.U8 desc[UR20][R24.64+0xe1], R11 ;  /* 0x0000e10b1800e986 */ /* 0x000fe2000c101114 */
[----:B------:R-:W-:-:S03]  /*20760*/  ISETP.LT.OR P6, PT, R0, 0xe9, !P3 ;  /* 0x000000e90000780c */ /* 0x000fc60005fc1670 */
[----:B------:R0:W-:Y:S04]  /*20770*/  @!P1 STG.E.U8 desc[UR20][R26.64+0xe1], R5 ;  /* 0x0000e1051a009986 */ /* 0x0001e8000c101114 */
[----:B------:R-:W5:Y:S01]  /*20780*/  LDL.LU R41, [R1+0x250] ;  /* 0x0002500001297983 */ /* 0x000f620000300800 */
[----:B------:R-:W-:-:S03]  /*20790*/  ISETP.LT.OR P5, PT, R0, 0xea, !P2 ;  /* 0x000000ea0000780c */ /* 0x000fc600057a1670 */
[----:B------:R1:W-:Y:S01]  /*207a0*/  @!P0 STG.E.U8 desc[UR20][R26.64+0xe0], R13 ;  /* 0x0000e00d1a008986 */ /* 0x0003e2000c101114 */
[----:B0-----:R-:W-:Y:S01]  /*207b0*/  F2FP.SATFINITE.E4M3.F32.PACK_AB_MERGE_C R5, RZ, R2, RZ ;  /* 0x00000002ff05723e */ /* 0x001fe200048070ff */
[----:B------:R-:W-:Y:S02]  /*207c0*/  FMUL R2, R39, UR15 ;  /* 0x0000000f27027c20 */ /* 0x000fe40008400000 */
[----:B------:R-:W5:Y:S01]  /*207d0*/  LDL.LU R39, [R1+0x254] ;  /* 0x0002540001277983 */ /* 0x000f620000300800 */
[----:B------:R-:W-:Y:S02]  /*207e0*/  ISETP.LT.OR P0, PT, R0, 0xea, !P3 ;  /* 0x000000ea0000780c */ /* 0x000fe40005f01670 */
[----:B------:R-:W-:Y:S02]  /*207f0*/  F2FP.SATFINITE.E4M3.F32.PACK_AB_MERGE_C R7, RZ, R3, RZ ;  /* 0x00000003ff07723e */ /* 0x000fe400048070ff */
[----:B------:R-:W-:Y:S02]  /*20800*/  F2FP.SATFINITE.E4M3.F32.PACK_AB_MERGE_C R11, RZ, R4, RZ ;  /* 0x00000004ff0b723e */ /* 0x000fe400048070ff */
[----:B-1----:R-:W-:Y:S01]  /*20810*/  F2FP.SATFINITE.E4M3.F32.PACK_AB_MERGE_C R13, RZ, R2, RZ ;  /* 0x00000002ff0d723e */ /* 0x002fe200048070ff */
[----:B------:R-:W-:Y:S06]  /*20820*/  @!P6 STG.E.U8 desc[UR20][R24.64+0xe8], R9 ;  /* 0x0000e8091800e986 */ /* 0x000fec000c101114 */
[----:B------:R0:W-:Y:S04]  /*20830*/  @!P0 STG.E.U8 desc[UR20][R24.64+0xe9], R7 ;  /* 0x0000e90718008986 */ /* 0x0001e8000c101114 */
[----:B------:R1:W-:Y:S01]  /*20840*/  @!P5 STG.E.U8 desc[UR20][R26.64+0xe9], R11 ;  /* 0x0000e90b1a00d986 */ /* 0x0003e2000c101114 */
[----:B---3--:R-:W-:-:S03]  /*20850*/  FMUL R3, R38, UR15 ;  /* 0x0000000f26037c20 */ /* 0x008fc60008400000 */
[----:B------:R-:W3:Y:S02]  /*20860*/  LDL.LU R38, [R1+0x258] ;  /* 0x0002580001267983 */ /* 0x000ee40000300800 */
[----:B0-----:R-:W-:Y:S01]  /*20870*/  F2FP.SATFINITE.E4M3.F32.PACK_AB_MERGE_C R7, RZ, R3, RZ ;  /* 0x00000003ff07723e */ /* 0x001fe200048070ff */
[----:B------:R-:W-:Y:S02]  /*20880*/  FMUL R4, R37, UR15 ;  /* 0x0000000f25047c20 */ /* 0x000fe40008400000 */
[----:B------:R-:W3:Y:S01]  /*20890*/  LDL.LU R37, [R1+0x25c] ;  /* 0x00025c0001257983 */ /* 0x000ee20000300800 */
[----:B------:R-:W-:-:S03]  /*208a0*/  FMUL R2, R36, UR15 ;  /* 0x0000000f24027c20 */ /* 0x000fc60008400000 */
[----:B------:R-:W3:Y:S02]  /*208b0*/  LDL.LU R36, [R1+0x260] ;  /* 0x0002600001247983 */ /* 0x000ee40000300800 */
[----:B------:R-:W-:Y:S01]  /*208c0*/  F2FP.SATFINITE.E4M3.F32.PACK_AB_MERGE_C R9, RZ, R2, RZ ;  /* 0x00000002ff09723e */ /* 0x000fe200048070ff */
[----:B--2---:R-:W-:Y:S02]  /*208d0*/  FMUL R2, R35, UR15 ;  /* 0x0000000f23027c20 */ /* 0x004fe40008400000 */
[----:B------:R-:W2:Y:S03]  /*208e0*/  LDL.LU R35, [R1+0x264] ;  /* 0x0002640001237983 */ /* 0x000ea60000300800 */
        /* <DEDUP_REMOVED lines=10> */
[----:B------:R-:W-:-:S03]  /*20990*/  ISETP.LT.OR P1, PT, R0, 0xf1, !P2 ;  /* 0x000000f10000780c */ /* 0x000fc60005721670 */
[----:B------:R1:W-:Y:S01]  /*209a0*/  @!P6 STG.E.U8 desc[UR20][R24.64+0xf0], R13 ;  /* 0x0000f00d1800e986 */ /* 0x0003e2000c101114 */
[----:B------:R-:W-:-:S03]  /*209b0*/  ISETP.LT.OR P6, PT, R0, 0xf9, !P3 ;  /* 0x000000f90000780c */ /* 0x000fc60005fc1670 */
[----:B------:R1:W-:Y:S01]  /*209c0*/  @!P0 STG.E.U8 desc[UR20][R24.64+0xf1], R7 ;  /* 0x0000f10718008986 */ /* 0x0003e2000c101114 */
[----:B------:R-:W-:Y:S02]  /*209d0*/  ISETP.LT.OR P3, PT, R0, 0xfa, !P3 ;  /* 0x000000fa0000780c */ /* 0x000fe40005f61670 */
[----:B0-----:R-:W-:Y:S02]  /*209e0*/  F2FP.SATFINITE.E4M3.F32.PACK_AB_MERGE_C R5, RZ, R4, RZ ;  /* 0x00000004ff05723e */ /* 0x001fe400048070ff */
[----:B-1----:R-:W-:Y:S02]  /*209f0*/  F2FP.SATFINITE.E4M3.F32.PACK_AB_MERGE_C R13, RZ, R3, RZ ;  /* 0x00000003ff0d723e */ /* 0x002fe400048070ff */
[----:B------:R-:W-:Y:S01]  /*20a00*/  F2FP.SATFINITE.E4M3.F32.PACK_AB_MERGE_C R7, RZ, R2, RZ ;  /* 0x00000002ff07723e */ /* 0x000fe200048070ff */
[----:B------:R-:W-:Y:S02]  /*20a10*/  FMUL R2, R41, UR15 ;  /* 0x0000000f29027c20 */ /* 0x000fe40008400000 */
[----:B------:R-:W5:Y:S04]  /*20a20*/  LDL.LU R41, [R1+0x270] ;  /* 0x0002700001297983 */ /* 0x000f680000300800 */
[----:B------:R0:W-:Y:S01]  /*20a30*/  @!P5 STG.E.U8 desc[UR20][R26.64+0xf1], R9 ;  /* 0x0000f1091a00d986 */ /* 0x0001e2000c101114 */
[----:B------:R-:W-:-:S03]  /*20a40*/  FMUL R3, R39, UR15 ;  /* 0x0000000f27037c20 */ /* 0x000fc60008400000 */
[----:B------:R-:W5:Y:S01]  /*20a50*/  LDL.LU R39, [R1+0x274] ;  /* 0x0002740001277983 */ /* 0x000f620000300800 */
[----:B------:R-:W-:-:S03]  /*20a60*/  ISETP.LT.OR P5, PT, R0, 0xf9, !P2 ;  /* 0x000000f90000780c */ /* 0x000fc600057a1670 */
[----:B------:R-:W-:Y:S01]  /*20a70*/  @!P1 STG.E.U8 desc[UR20][R26.64+0xf0], R5 ;  /* 0x0000f0051a009986 */ /* 0x000fe2000c101114 */
[----:B0-----:R-:W-:-:S03]  /*20a80*/  F2FP.SATFINITE.E4M3.F32.PACK_AB_MERGE_C R9, RZ, R2, RZ ;  /* 0x00000002ff09723e */ /* 0x001fc600048070ff */
[----:B------:R0:W-:Y:S04]  /*20a90*/  @!P6 STG.E.U8 desc[UR20][R24.64+0xf8], R11 ;  /* 0x0000f80b1800e986 */ /* 0x0001e8000c101114 */
[----:B------:R1:W-:Y:S01]  /*20aa0*/  @!P3 STG.E.U8 desc[UR20][R24.64+0xf9], R13 ;  /* 0x0000f90d1800b986 */ /* 0x0003e2000c101114 */
[----:B0-----:R-:W-:-:S03]  /*20ab0*/  F2FP.SATFINITE.E4M3.F32.PACK_AB_MERGE_C R11, RZ, R3, RZ ;  /* 0x00000003ff0b723e */ /* 0x001fc600048070ff */
[----:B------:R0:W-:Y:S01]  /*20ac0*/  @!P5 STG.E.U8 desc[UR20][R26.64+0xf8], R7 ;  /* 0x0000f8071a00d986 */ /* 0x0001e2000c101114 */
[----:B---3--:R-:W-:-:S03]  /*20ad0*/  FMUL R4, R38, UR15 ;  /* 0x0000000f26047c20 */ /* 0x008fc60008400000 */
[----:B------:R-:W3:Y:S02]  /*20ae0*/  LDL.LU R38, [R1+0x278] ;  /* 0x0002780001267983 */ /* 0x000ee40000300800 */
[----:B-1----:R-:W-:Y:S01]  /*20af0*/  F2FP.SATFINITE.E4M3.F32.PACK_AB_MERGE_C R13, RZ, R4, RZ ;  /* 0x00000004ff0d723e */ /* 0x002fe200048070ff */
[----:B------:R-:W-:Y:S02]  /*20b00*/  FMUL R5, R37, UR15 ;  /* 0x0000000f25057c20 */ /* 0x000fe40008400000 */
[----:B------:R-:W3:Y:S01]  /*20b10*/  LDL.LU R37, [R1+0x27c] ;  /* 0x00027c0001257983 */ /* 0x000ee20000300800 */
[----:B------:R-:W-:-:S03]  /*20b20*/  FMUL R2, R36, UR15 ;  /* 0x0000000f24027c20 */ /* 0x000fc60008400000 */
[----:B------:R-:W3:Y:S01]  /*20b30*/  LDL.LU R36, [R1+0x280] ;  /* 0x0002800001247983 */ /* 0x000ee20000300800 */
[----:B--2---:R-:W-:-:S03]  /*20b40*/  FMUL R3, R35, UR15 ;  /* 0x0000000f23037c20 */ /* 0x004fc60008400000 */
[----:B------:R-:W2:Y:S01]  /*20b50*/  LDL.LU R35, [R1+0x284] ;  /* 0x0002840001237983 */ /* 0x000ea20000300800 */
[----:B0-----:R-:W-:Y:S01]  /*20b60*/  F2FP.SATFINITE.E4M3.F32.PACK_AB_MERGE_C R7, RZ, R2, RZ ;  /* 0x00000002ff07723e */ /* 0x001fe200048070ff */
[----:B----4-:R-:W-:Y:S02]  /*20b70*/  FMUL R4, R33, UR15 ;  /* 0x0000000f21047c20 */ /* 0x010fe40008400000 */
[----:B------:R-:W4:Y:S01]  /*20b80*/  LDL.LU R33, [R1+0x288] ;  /* 0x0002880001217983 */ /* 0x000f220000300800 */
[----:B-----5:R-:W-:-:S03]  /*20b90*/  FMUL R2, R32, UR15 ;  /* 0x0000000f20027c20 */ /* 0x020fc60008400000 */
[----:B------:R-:W5:Y:S01]  /*20ba0*/  LDL.LU R32, [R1+0x28c] ;  /* 0x00028c0001207983 */ /* 0x000f620000300800 */
[----:B------:R-:W-:Y:S02]  /*20bb0*/  ISETP.GE.AND P1, PT, R34, 0x81, PT ;  /* 0x000000812200780c */ /* 0x000fe40003f26270 */
[C---:B------:R-:W-:Y:S02]  /*20bc0*/  ISETP.LT.OR P2, PT, R0.reuse, 0xfa, !P2 ;  /* 0x000000fa0000780c */ /* 0x040fe40005741670 */
[C---:B------:R-:W-:Y:S02]  /*20bd0*/  ISETP.LT.OR P6, PT, R0.reuse, 0x1, !P1 ;  /* 0x000000010000780c */ /* 0x040fe40004fc1670 */
[----:B------:R-:W-:Y:S02]  /*20be0*/  ISETP.LT.OR P3, PT, R0, 0x2, !P1 ;  /* 0x000000020000780c */ /* 0x000fe40004f61670 */
[----:B------:R-:W-:-:S07]  /*20bf0*/  ISETP.GE.AND P0, PT, R34, 0x89, PT ;  /* 0x000000892200780c */ /* 0x000fce0003f06270 */
[----:B------:R0:W-:Y:S04]  /*20c00*/  @!P2 STG.E.U8 desc[UR20][R26.64+0xf9], R9 ;  /* 0x0000f9091a00a986 */ /* 0x0001e8000c101114 */
[----:B------:R-:W-:Y:S01]  /*20c10*/  @!P6 STG.E.U8 desc[UR20][R30.64], R11 ;  /* 0x0000000b1e00e986 */ /* 0x000fe2000c101114 */
[C---:B------:R-:W-:Y:S02]  /*20c20*/  ISETP.LT.OR P6, PT, R0.reuse, 0x2, !P0 ;  /* 0x000000020000780c */ /* 0x040fe400047c1670 */
[C---:B------:R-:W-:Y:S01]  /*20c30*/  ISETP.LT.OR P5, PT, R0.reuse, 0x1, !P0 ;  /* 0x000000010000780c */ /* 0x040fe200047a1670 */
[----:B------:R1:W-:Y:S01]  /*20c40*/  @!P3 STG.E.U8 desc[UR20][R30.64+0x1], R13 ;  /* 0x0000010d1e00b986 */ /* 0x0003e2000c101114 */
[----:B------:R-:W-:Y:S02]  /*20c50*/  ISETP.LT.OR P2, PT, R0, 0xa, !P1 ;  /* 0x0000000a0000780c */ /* 0x000fe40004f41670 */
[----:B0-----:R-:W-:-:S02]  /*20c60*/  F2FP.SATFINITE.E4M3.F32.PACK_AB_MERGE_C R9, RZ, R3, RZ ;  /* 0x00000003ff09723e */ /* 0x001fc400048070ff */
[----:B------:R-:W-:Y:S01]  /*20c70*/  ISETP.LT.OR P3, PT, R0, 0x9, !P1 ;  /* 0x000000090000780c */ /* 0x000fe20004f61670 */
[----:B------:R-:W-:Y:S01]  /*20c80*/  FMUL R3, R41, UR15 ;  /* 0x0000000f29037c20 */ /* 0x000fe20008400000 */
[----:B-1----:R-:W-:Y:S01]  /*20c90*/  F2FP.SATFINITE.E4M3.F32.PACK_AB_MERGE_C R13, RZ, R2, RZ ;  /* 0x00000002ff0d723e */ /* 0x002fe200048070ff */
[----:B------:R-:W5:Y:S01]  /*20ca0*/  LDL.LU R41, [R1+0x290] ;  /* 0x0002900001297983 */ /* 0x000f620000300800 */
[----:B------:R-:W-:Y:S02]  /*20cb0*/  F2FP.SATFINITE.E4M3.F32.PACK_AB_MERGE_C R5, RZ, R5, RZ ;  /* 0x00000005ff05723e */ /* 0x000fe400048070ff */
[----:B------:R-:W-:Y:S01]  /*20cc0*/  F2FP.SATFINITE.E4M3.F32.PACK_AB_MERGE_C R11, RZ, R4, RZ ;  /* 0x00000004ff0b723e */ /* 0x000fe200048070ff */
[----:B------:R0:W-:Y:S01]  /*20cd0*/  @!P6 STG.E.U8 desc[UR20][R28.64+0x1], R7 ;  /* 0x000001071c00e986 */ /* 0x0001e2000c101114 */
[----:B------:R-:W-:-:S03]  /*20ce0*/  FMUL R2, R39, UR15 ;  /* 0x0000000f27027c20 */ /* 0x000fc60008400000 */
[----:B------:R-:W5:Y:S01]  /*20cf0*/  LDL.LU R39, [R1+0x294] ;  /* 0x0002940001277983 */ /* 0x000f620000300800 */
[----:B------:R-:W-:Y:S02]  /*20d00*/  ISETP.LT.OR P6, PT, R0, 0xa, !P0 ;  /* 0x0000000a0000780c */ /* 0x000fe400047c1670 */
[----:B0-----:R-:W-:Y:S01]  /*20d10*/  F2FP.SATFINITE.E4M3.F32.PACK_AB_MERGE_C R7, RZ, R2, RZ ;  /* 0x00000002ff07723e */ /* 0x001fe200048070ff */
[----:B------:R0:W-:Y:S04]  /*20d20*/  @!P5 STG.E.U8 desc[UR20][R28.64], R5 ;  /* 0x000000051c00d986 */ /* 0x0001e8000c101114 */
[----:B------:R-:W-:Y:S04]  /*20d30*/  @!P2 STG.E.U8 desc[UR20][R30.64+0x9], R11 ;  /* 0x0000090b1e00a986 */ /* 0x000fe8000c101114 */
[----:B------:R1:W-:Y:S01]  /*20d40*/  @!P3 STG.E.U8 desc[UR20][R30.64+0x8], R9 ;  /* 0x000008091e00b986 */ /* 0x0003e2000c101114 */
[----:B0-----:R-:W-:-:S05]  /*20d50*/  F2FP.SATFINITE.E4M3.F32.PACK_AB_MERGE_C R5, RZ, R3, RZ ;  /* 0x00000003ff05723e */ /* 0x001fca00048070ff */
[----:B------:R5:W-:Y:S01]  /*20d60*/  @!P6 STG.E.U8 desc[UR20][R28.64+0x9], R5 ;  /* 0x000009051c00e986 */ /* 0x000be2000c101114 */
[----:B---3--:R-:W-:-:S03]  /*20d70*/  FMUL R4, R38, UR15 ;  /* 0x0000000f26047c20 */ /* 0x008fc60008400000 */
[----:B------:R-:W3:Y:S02]  /*20d80*/  LDL.LU R38, [R1+0x298] ;  /* 0x0002980001267983 */ /* 0x000ee40000300800 */
[----:B-1----:R-:W-:Y:S01]  /*20d90*/  F2FP.SATFINITE.E4M3.F32.PACK_AB_MERGE_C R9, RZ, R4, RZ ;  /* 0x00000004ff09723e */ /* 0x002fe200048070ff */
[----:B------:R-:W-:Y:S02]  /*20da0*/  FMUL R2, R37, UR15 ;  /* 0x0000000f25027c20 */ /* 0x000fe40008400000 */
[----:B------:R-:W3:Y:S03]  /*20db0*/  LDL.LU R37, [R1+0x29c] ;  /* 0x00029c0001257983 */ /* 0x000ee60000300800 */
[----:B------:R-:W-:Y:S01]  /*20dc0*/  F2FP.SATFINITE.E4M3.F32.PACK_AB_MERGE_C R11, RZ, R2, RZ ;  /* 0x00000002ff0b723e */ /* 0x000fe200048070ff */
[----:B------:R-:W-:Y:S02]  /*20dd0*/  FMUL R2, R36, UR15 ;  /* 0x0000000f24027c20 */ /* 0x000fe40008400000 */
[----:B------:R-:W3:Y:S01]  /*20de0*/  LDL.LU R36, [R1+0x2a0] ;  /* 0x0002a00001247983 */ /* 0x000ee20000300800 */
[----:B--2---:R-:W-:-:S03]  /*20df0*/  FMUL R3, R35, UR15 ;  /* 0x0000000f23037c20 */ /* 0x004fc60008400000 */
[----:B------:R-:W2:Y:S01]  /*20e00*/  LDL.LU R35, [R1+0x2a4] ;  /* 0x0002a40001237983 */ /* 0x000ea20000300800 */
[----:B----4-:R-:W-:-:S03]  /*20e10*/  FMUL R4, R33, UR15 ;  /* 0x0000000f21047c20 */ /* 0x010fc60008400000 */
[----:B------:R-:W4:Y:S01]  /*20e20*/  LDL.LU R33, [R1+0x2a8] ;  /* 0x0002a80001217983 */ /* 0x000f220000300800 */
[----:B-----5:R-:W-:-:S03]  /*20e30*/  FMUL R5, R32, UR15 ;  /* 0x0000000f20057c20 */ /* 0x020fc60008400000 */
[----:B------:R-:W5:Y:S01]  /*20e40*/  LDL.LU R32, [R1+0x2ac] ;  /* 0x0002ac0001207983 */ /* 0x000f620000300800 */
[C---:B------:R-:W-:Y:S02]  /*20e50*/  ISETP.LT.OR P5, PT, R0.reuse, 0x9, !P0 ;  /* 0x000000090000780c */ /* 0x040fe400047a1670 */
[C---:B------:R-:W-:Y:S02]  /*20e60*/  ISETP.LT.OR P3, PT, R0.reuse, 0x11, !P1 ;  /* 0x000000110000780c */ /* 0x040fe40004f61670 */
[C---:B------:R-:W-:Y:S02]  /*20e70*/  ISETP.LT.OR P2, PT, R0.reuse, 0x12, !P1 ;  /* 0x000000120000780c */ /* 0x040fe40004f41670 */
[----:B------:R-:W-:-:S07]  /*20e80*/  ISETP.LT.OR P6, PT, R0, 0x12, !P0 ;  /* 0x000000120000780c */ /* 0x000fce00047c1670 */
[----:B------:R-:W-:Y:S01]  /*20e90*/  @!P5 STG.E.U8 desc[UR20][R28.64+0x8], R13 ;  /* 0x0000080d1c00d986 */ /* 0x000fe2000c101114 */
[----:B------:R-:W-:-:S03]  /*20ea0*/  ISETP.LT.OR P5, PT, R0, 0x11, !P0 ;  /* 0x000000110000780c */ /* 0x000fc600047a1670 */
[----:B------:R0:W-:Y:S01]  /*20eb0*/  @!P3 STG.E.U8 desc[UR20][R30.64+0x10], R7 ;  /* 0x000010071e00b986 */ /* 0x0001e2000c101114 */
[----:B------:R-:W-:-:S03]  /*20ec0*/  ISETP.LT.OR P3, PT, R0, 0x19, !P1 ;  /* 0x000000190000780c */ /* 0x000fc60004f61670 */
[----:B------:R1:W-:Y:S01]  /*20ed0*/  @!P2 STG.E.U8 desc[UR20][R30.64+0x11], R9 ;  /* 0x000011091e00a986 */ /* 0x0003e2000c101114 */
[----:B------:R-:W-:Y:S02]  /*20ee0*/  ISETP.LT.OR P2, PT, R0, 0x1a, !P1 ;  /* 0x0000001a0000780c */ /* 0x000fe40004f41670 */
[----:B0-----:R-:W-:Y:S02]  /*20ef0*/  F2FP.SATFINITE.E4M3.F32.PACK_AB_MERGE_C R7, RZ, R2, RZ ;  /* 0x00000002ff07723e */ /* 0x001fe400048070ff */
[----:B-1----:R-:W-:Y:S01]  /*20f00*/  F2FP.SATFINITE.E4M3.F32.PACK_AB_MERGE_C R9, RZ, R3, RZ ;  /* 0x00000003ff09723e */ /* 0x002fe200048070ff */
[----:B------:R-:W-:Y:S02]  /*20f10*/  FMUL R2, R41, UR15 ;  /* 0x0000000f29027c20 */ /* 0x000fe40008400000 */
[----:B------:R-:W5:Y:S01]  /*20f20*/  LDL.LU R41, [R1+0x2b0] ;  /* 0x0002b00001297983 */ /* 0x000f620000300800 */
[----:B------:R-:W-:-:S03]  /*20f30*/  F2FP.SATFINITE.E4M3.F32.PACK_AB_MERGE_C R13, RZ, R4, RZ ;  /* 0x00000004ff0d723e */ /* 0x000fc600048070ff */
[----:B------:R0:W-:Y:S01]  /*20f40*/  @!P6 STG.E.U8 desc[UR20][R28.64+0x11], R7 ;  /* 0x000011071c00e986 */ /* 0x0001e2000c101114 */
[----:B------:R-:W-:-:S03]  /*20f50*/  FMUL R3, R39, UR15 ;  /* 0x0000000f27037c20 */ /* 0x000fc60008400000 */
[----:B------:R-:W5:Y:S01]  /*20f60*/  LDL.LU R39, [R1+0x2b4] ;  /* 0x0002b40001277983 */ /* 0x000f620000300800 */
[----:B------:R-:W-:Y:S02]  /*20f70*/  ISETP.LT.OR P6, PT, R0, 0x1a, !P0 ;  /* 0x0000001a0000780c */ /* 0x000fe400047c1670 */
[----:B0-----:R-:W-:Y:S01]  /*20f80*/  F2FP.SATFINITE.E4M3.F32.PACK_AB_MERGE_C R7, RZ, R2, RZ ;  /* 0x00000002ff07723e */ /* 0x001fe200048070ff */
[----:B------:R-:W-:Y:S04]  /*20f90*/  @!P5 STG.E.U8 desc[UR20][R28.64+0x10], R11 ;  /* 0x0000100b1c00d986 */ /* 0x000fe8000c101114 */
[----:B------:R0:W-:Y:S04]  /*20fa0*/  @!P3 STG.E.U8 desc[UR20][R30.64+0x18], R9 ;  /* 0x000018091e00b986 */ /* 0x0001e8000c101114 */
[----:B------:R1:W-:Y:S01]  /*20fb0*/  @!P2 STG.E.U8 desc[UR20][R30.64+0x19], R13 ;  /* 0x0000190d1e00a986 */ /* 0x0003e2000c101114 */
[----:B0-----:R-:W-:-:S03]  /*20fc0*/  F2FP.SATFINITE.E4M3.F32.PACK_AB_MERGE_C R9, RZ, R3, RZ ;  /* 0x00000003ff09723e */ /* 0x001fc600048070ff */
[----:B------:R0:W-:Y:S01]  /*20fd0*/  @!P6 STG.E.U8 desc[UR20][R28.64+0x19], R7 ;  /* 0x000019071c00e986 */ /* 0x0001e2000c101114 */
[----:B---3--:R-:W-:-:S03]  /*20fe0*/  FMUL R4, R38, UR15 ;  /* 0x0000000f26047c20 */ /* 0x008fc60008400000 */
[----:B------:R-:W3:Y:S02]  /*20ff0*/  LDL.LU R38, [R1+0x2b8] ;  /* 0x0002b80001267983 */ /* 0x000ee40000300800 */
[----:B------:R-:W-:Y:S01]  /*21000*/  F2FP.SATFINITE.E4M3.F32.PACK_AB_MERGE_C R11, RZ, R4, RZ ;  /* 0x00000004ff0b723e */ /* 0x000fe200048070ff */
[----:B------:R-:W-:Y:S02]  /*21010*/  FMUL R2, R37, UR15 ;  /* 0x0000000f25027c20 */ /* 0x000fe40008400000 */
[----:B------:R-:W3:Y:S03]  /*21020*/  LDL.LU R37, [R1+0x2bc] ;  /* 0x0002bc0001257983 */ /* 0x000ee60000300800 */
[----:B-1----:R-:W-:Y:S01]  /*21030*/  F2FP.SATFINITE.E4M3.F32.PACK_AB_MERGE_C R13, RZ, R2, RZ ;  /* 0x00000002ff0d723e */ /* 0x002fe200048070ff */
[----:B------:R-:W-:Y:S02]  /*21040*/  FMUL R3, R36, UR15 ;  /* 0x0000000f24037c20 */ /* 0x000fe40008400000 */
[----:B------:R-:W3:Y:S01]  /*21050*/  LDL.LU R36, [R1+0x2c0] ;  /* 0x0002c00001247983 */ /* 0x000ee20000300800 */
[----:B--2---:R-:W-:-:S03]  /*21060*/  FMUL R2, R35, UR15 ;  /* 0x0000000f23027c20 */ /* 0x004fc60008400000 */
[----:B------:R-:W2:Y:S02]  /*21070*/  LDL.LU R35, [R1+0x2c4] ;  /* 0x0002c40001237983 */ /* 0x000ea40000300800 */
[----:B0-----:R-:W-:Y:S01]  /*21080*/  F2FP.SATFINITE.E4M3.F32.PACK_AB_MERGE_C R7, RZ, R2, RZ ;  /* 0x00000002ff07723e */ /* 0x001fe200048070ff */
[----:B----4-:R-:W-:Y:S02]  /*21090*/  FMUL R4, R33, UR15 ;  /* 0x0000000f21047c20 */ /* 0x010fe40008400000 */
[----:B------:R-:W4:Y:S01]  /*210a0*/  LDL.LU R33, [R1+0x2c8] ;  /* 0x0002c80001217983 */ /* 0x000f220000300800 */
[----:B-----5:R-:W-:-:S03]  /*210b0*/  FMUL R2, R32, UR15 ;  /* 0x0000000f20027c20 */ /* 0x020fc60008400000 */
[----:B------:R-:W5:Y:S01]  /*210c0*/  LDL.LU R32, [R1+0x2cc] ;  /* 0x0002cc0001207983 */ /* 0x000f620000300800 */
[C---:B------:R-:W-:Y:S02]  /*210d0*/  ISETP.LT.OR P5, PT, R0.reuse, 0x19, !P0 ;  /* 0x000000190000780c */ /* 0x040fe400047a1670 */
[C---:B------:R-:W-:Y:S02]  /*210e0*/  ISETP.LT.OR P3, PT, R0.reuse, 0x21, !P1 ;  /* 0x000000210000780c */ /* 0x040fe40004f61670 */
[C---:B------:R-:W-:Y:S02]  /*210f0*/  ISETP.LT.OR P2, PT, R0.reuse, 0x22, !P1 ;  /* 0x000000220000780c */ /* 0x040fe40004f41670 */
[----:B------:R-:W-:Y:S02]  /*21100*/  F2FP.SATFINITE.E4M3.F32.PACK_AB_MERGE_C R5, RZ, R5, RZ ;  /* 0x00000005ff05723e */ /* 0x000fe400048070ff */
[----:B------:R-:W-:-:S05]  /*21110*/  ISETP.LT.OR P6, PT, R0, 0x22, !P0 ;  /* 0x000000220000780c */ /* 0x000fca00047c1670 */
[----:B------:R0:W-:Y:S01]  /*21120*/  @!P5 STG.E.U8 desc[UR20][R28.64+0x18], R5 ;  /* 0x000018051c00d986 */ /* 0x0001e2000c101114 */
[----:B------:R-:W-:-:S03]  /*21130*/  ISETP.LT.OR P5, PT, R0, 0x21, !P0 ;  /* 0x000000210000780c */ /* 0x000fc600047a1670 */
[----:B------:R-:W-:Y:S01]  /*21140*/  @!P3 STG.E.U8 desc[UR20][R30.64+0x20], R9 ;  /* 0x000020091e00b986 */ /* 0x000fe2000c101114 */
        /* <DEDUP_REMOVED lines=8> */
[----:B------:R-:W-:Y:S01]  /*211d0*/  @!P6 STG.E.U8 desc[UR20][R28.64+0x21], R5 ;  /* 0x000021051c00e986 */ /* 0x000fe2000c101114 */
[----:B------:R-:W-:-:S03]  /*211e0*/  FMUL R3, R39, UR15 ;  /* 0x0000000f27037c20 */ /* 0x000fc60008400000 */
[----:B------:R-:W5:Y:S01]  /*211f0*/  LDL.LU R39, [R1+0x2d4] ;  /* 0x0002d40001277983 */ /* 0x000f620000300800 */
[----:B------:R-:W-:-:S03]  /*21200*/  ISETP.LT.OR P6, PT, R0, 0x2a, !P0 ;  /* 0x0000002a0000780c */ /* 0x000fc600047c1670 */
[----:B------:R-:W-:Y:S04]  /*21210*/  @!P5 STG.E.U8 desc[UR20][R28.64+0x20], R13 ;  /* 0x0000200d1c00d986 */ /* 0x000fe8000c101114 */
[----:B------:R0:W-:Y:S04]  /*21220*/  @!P3 STG.E.U8 desc[UR20][R30.64+0x28], R7 ;  /* 0x000028071e00b986 */ /* 0x0001e8000c101114 */
[----:B------:R1:W-:Y:S01]  /*21230*/  @!P2 STG.E.U8 desc[UR20][R30.64+0x29], R9 ;  /* 0x000029091e00a986 */ /* 0x0003e2000c101114 */
[----:B0-----:R-:W-:Y:S02]  /*21240*/  F2FP.SATFINITE.E4M3.F32.PACK_AB_MERGE_C R7, RZ, R2, RZ ;  /* 0x00000002ff07723e */ /* 0x001fe400048070ff */
[----:B-1----:R-:W-:-:S03]  /*21250*/  F2FP.SATFINITE.E4M3.F32.PACK_AB_MERGE_C R9, RZ, R3, RZ ;  /* 0x00000003ff09723e */ /* 0x002fc600048070ff */
[----:B------:R0:W-:Y:S01]  /*21260*/  @!P6 STG.E.U8 desc[UR20][R28.64+0x29], R7 ;  /* 0x000029071c00e986 */ /* 0x0001e2000c101114 */
[----:B---3--:R-:W-:-:S03]  /*21270*/  FMUL R4, R38, UR15 ;  /* 0x0000000f26047c20 */ /* 0x008fc60008400000 */
[----:B------:R-:W3:Y:S02]  /*21280*/  LDL.LU R38, [R1+0x2d8] ;  /* 0x0002d80001267983 */ /* 0x000ee40000300800 */
[----:B------:R-:W-:Y:S01]  /*21290*/  F2FP.SATFINITE.E4M3.F32.PACK_AB_MERGE_C R13, RZ, R4, RZ ;  /* 0x00000004ff0d723e */ /* 0x000fe200048070ff */
        /* <DEDUP_REMOVED lines=21> */
[----:B------:R-:W-:Y:S02]  /*213f0*/  F2FP.SATFINITE.E4M3.F32.PACK_AB_MERGE_C R5, RZ, R5, RZ ;  /* 0x00000005ff05723e */ /* 0x000fe400048070ff */
        /* <DEDUP_REMOVED lines=204> */
[----:B------:R-:W-:Y:S01]  /*220c0*/  F2FP.SATFINITE.E4M3.F32.PACK_AB_MERGE_C R9, RZ, R4, RZ ;  /* 0x00000004ff09723e */ /* 0x000fe200048070ff */
[----:B------:R-:W-:-:S02]  /*220d0*/  FMUL R3, R39, UR15 ;  /* 0x0000000f27037c20 */ /* 0x000fc40008400000 */
[----:B------:R-:W5:Y:S04]  /*220e0*/  LDL.LU R39, [R1+0x394] ;  /* 0x0003940001277983 */ /* 0x000f680000300800 */
[----:B------:R-:W-:Y:S04]  /*220f0*/  @!P6 STG.E.U8 desc[UR20][R28.64+0x81], R5 ;  /* 0x000081051c00e986 */ /* 0x000fe8000c101114 */
[----:B------:R-:W-:Y:S04]  /*22100*/  @!P5 STG.E.U8 desc[UR20][R28.64+0x80], R13 ;  /* 0x0000800d1c00d986 */ /* 0x000fe8000c101114 */
[----:B------:R0:W-:Y:S04]  /*22110*/  @!P3 STG.E.U8 desc[UR20][R30.64+0x88], R7 ;  /* 0x000088071e00b986 */ /* 0x0001e8000c101114 */
[----:B------:R1:W-:Y:S01]  /*22120*/  @!P2 STG.E.U8 desc[UR20][R30.64+0x89], R9 ;  /* 0x000089091e00a986 */ /* 0x0003e2000c101114 */
[----:B0-----:R-:W-:-:S02]  /*22130*/  F2FP.SATFINITE.E4M3.F32.PACK_AB_MERGE_C R7, RZ, R2, RZ ;  /* 0x00000002ff07723e */ /* 0x001fc400048070ff */
[----:B-1----:R-:W-:Y:S01]  /*22140*/  F2FP.SATFINITE.E4M3.F32.PACK_AB_MERGE_C R9, RZ, R3, RZ ;  /* 0x00000003ff09723e */ /* 0x002fe200048070ff */
[----:B---3--:R-:W-:Y:S02]  /*22150*/  FMUL R4, R38, UR15 ;  /* 0x0000000f26047c20 */ /* 0x008fe40008400000 */
[----:B------:R-:W3:Y:S03]  /*22160*/  LDL.LU R38, [R1+0x398] ;  /* 0x0003980001267983 */ /* 0x000ee60000300800 */
[----:B------:R-:W-:Y:S01]  /*22170*/  F2FP.SATFINITE.E4M3.F32.PACK_AB_MERGE_C R13, RZ, R4, RZ ;  /* 0x00000004ff0d723e */ /* 0x000fe200048070ff */
[----:B------:R-:W-:Y:S02]  /*22180*/  FMUL R5, R37, UR15 ;  /* 0x0000000f25057c20 */ /* 0x000fe40008400000 */
[----:B------:R-:W3:Y:S01]  /*22190*/  LDL.LU R37, [R1+0x39c] ;  /* 0x00039c0001257983 */ /* 0x000ee20000300800 */
[----:B------:R-:W-:-:S03]  /*221a0*/  FMUL R2, R36, UR15 ;  /* 0x0000000f24027c20 */ /* 0x000fc60008400000 */
[----:B------:R-:W3:Y:S01]  /*221b0*/  LDL.LU R36, [R1+0x3a0] ;  /* 0x0003a00001247983 */ /* 0x000ee20000300800 */
[----:B--2---:R-:W-:-:S03]  /*221c0*/  FMUL R3, R35, UR15 ;  /* 0x0000000f23037c20 */ /* 0x004fc60008400000 */
[----:B------:R-:W2:Y:S01]  /*221d0*/  LDL.LU R35, [R1+0x3a4] ;  /* 0x0003a40001237983 */ /* 0x000ea20000300800 */
[----:B------:R-:W-:Y:S01]  /*221e0*/  F2FP.SATFINITE.E4M3.F32.PACK_AB_MERGE_C R15, RZ, R5, RZ ;  /* 0x00000005ff0f723e */ /* 0x000fe200048070ff */
        /* <DEDUP_REMOVED lines=10> */
[----:B------:R-:W-:Y:S01]  /*22290*/  @!P5 STG.E.U8 desc[UR20][R28.64+0x88], R11 ;  /* 0x0000880b1c00d986 */ /* 0x000fe2000c101114 */
[----:B------:R-:W-:-:S03]  /*222a0*/  ISETP.LT.OR P5, PT, R0, 0x91, !P0 ;  /* 0x000000910000780c */ /* 0x000fc600047a1670 */
[----:B------:R1:W-:Y:S01]  /*222b0*/  @!P3 STG.E.U8 desc[UR20][R30.64+0x90], R9 ;  /* 0x000090091e00b986 */ /* 0x0003e2000c101114 */
[C---:B------:R-:W-:Y:S02]  /*222c0*/  ISETP.LT.OR P3, PT, R0.reuse, 0x99, !P1 ;  /* 0x000000990000780c */ /* 0x040fe40004f61670 */
[----:B0-----:R-:W-:Y:S01]  /*222d0*/  F2FP.SATFINITE.E4M3.F32.PACK_AB_MERGE_C R7, RZ, R2, RZ ;  /* 0x00000002ff07723e */ /* 0x001fe200048070ff */
[----:B------:R-:W-:Y:S01]  /*222e0*/  @!P2 STG.E.U8 desc[UR20][R30.64+0x91], R13 ;  /* 0x0000910d1e00a986 */ /* 0x000fe2000c101114 */
[----:B------:R-:W-:Y:S02]  /*222f0*/  ISETP.LT.OR P2, PT, R0, 0x9a, !P1 ;  /* 0x0000009a0000780c */ /* 0x000fe40004f41670 */
        /* <DEDUP_REMOVED lines=86> */
[----:B------:R-:W-:Y:S01]  /*22860*/  FMUL R2, R39, UR15 ;  /* 0x0000000f27027c20 */ /* 0x000fe20008400000 */
[----:B------:R-:W-:Y:S02]  /*22870*/  ISETP.LT.OR P6, PT, R0, 0xba, !P0 ;  /* 0x000000ba0000780c */ /* 0x000fe400047c1670 */
[----:B------:R-:W5:Y:S02]  /*22880*/  LDL.LU R39, [R1+0x3f4] ;  /* 0x0003f40001277983 */ /* 0x000f640000300800 */
[----:B0-----:R-:W-:Y:S02]  /*22890*/  F2FP.SATFINITE.E4M3.F32.PACK_AB_MERGE_C R7, RZ, R2, RZ ;  /* 0x00000002ff07723e */ /* 0x001fe400048070ff */
        /* <DEDUP_REMOVED lines=28> */
[C---:B------:R-:W-:Y:S02]  /*22a60*/  ISETP.LT.OR P2, PT, R0.reuse, 0xca, !P1 ;  /* 0x000000ca0000780c */ /* 0x040fe40004f41670 */
[----:B0-----:R-:W-:Y:S02]  /*22a70*/  F2FP.SATFINITE.E4M3.F32.PACK_AB_MERGE_C R7, RZ, R2, RZ ;  /* 0x00000002ff07723e */ /* 0x001fe400048070ff */
[----:B-1----:R-:W-:Y:S01]  /*22a80*/  F2FP.SATFINITE.E4M3.F32.PACK_AB_MERGE_C R9, RZ, R3, RZ ;  /* 0x00000003ff09723e */ /* 0x002fe200048070ff */
[----:B------:R-:W-:Y:S02]  /*22a90*/  FMUL R2, R41, UR15 ;  /* 0x0000000f29027c20 */ /* 0x000fe40008400000 */
[----:B------:R0:W-:Y:S01]  /*22aa0*/  @!P6 STG.E.U8 desc[UR20][R28.64+0xc1], R7 ;  /* 0x0000c1071c00e986 */ /* 0x0001e2000c101114 */
[----:B------:R-:W-:-:S03]  /*22ab0*/  ISETP.LT.OR P6, PT, R0, 0xca, !P0 ;  /* 0x000000ca0000780c */ /* 0x000fc600047c1670 */
[----:B------:R-:W5:Y:S01]  /*22ac0*/  LDL.LU R41, [R1+0x410] ;  /* 0x0004100001297983 */ /* 0x000f620000300800 */
[----:B------:R-:W-:Y:S01]  /*22ad0*/  F2FP.SATFINITE.E4M3.F32.PACK_AB_MERGE_C R13, RZ, R4, RZ ;  /* 0x00000004ff0d723e */ /* 0x000fe200048070ff */
[----:B------:R-:W-:Y:S02]  /*22ae0*/  FMUL R3, R39, UR15 ;  /* 0x0000000f27037c20 */ /* 0x000fe40008400000 */
[----:B------:R-:W5:Y:S01]  /*22af0*/  LDL.LU R39, [R1+0x414] ;  /* 0x0004140001277983 */ /* 0x000f620000300800 */
[----:B0-----:R-:W-:-:S03]  /*22b00*/  F2FP.SATFINITE.E4M3.F32.PACK_AB_MERGE_C R7, RZ, R2, RZ ;  /* 0x00000002ff07723e */ /* 0x001fc600048070ff */
        /* <DEDUP_REMOVED lines=21> */
[C---:B------:R-:W-:Y:S01]  /*22c60*/  ISETP.LT.OR P3, PT, R0.reuse, 0xd1, !P1 ;  /* 0x000000d10000780c */ /* 0x040fe20004f61670 */
[----:B------:R-:W5:Y:S01]  /*22c70*/  LDL.LU R42, [R1+0x430] ;  /* 0x00043000012a7983 */ /* 0x000f620000300800 */
[C---:B------:R-:W-:Y:S02]  /*22c80*/  ISETP.LT.OR P2, PT, R0.reuse, 0xd2, !P1 ;  /* 0x000000d20000780c */ /* 0x040fe40004f41670 */
[----:B------:R-:W-:Y:S02]  /*22c90*/  ISETP.LT.OR P6, PT, R0, 0xd2, !P0 ;  /* 0x000000d20000780c */ /* 0x000fe400047c1670 */
[----:B------:R-:W-:-:S05]  /*22ca0*/  F2FP.SATFINITE.E4M3.F32.PACK_AB_MERGE_C R5, RZ, R5, RZ ;  /* 0x00000005ff05723e */ /* 0x000fca00048070ff */
[----:B------:R0:W-:Y:S01]  /*22cb0*/  @!P5 STG.E.U8 desc[UR20][R28.64+0xc8], R5 ;  /* 0x0000c8051c00d986 */ /* 0x0001e2000c101114 */
[----:B------:R-:W-:-:S03]  /*22cc0*/  ISETP.LT.OR P5, PT, R0, 0xd1, !P0 ;  /* 0x000000d10000780c */ /* 0x000fc600047a1670 */
[----:B------:R-:W-:Y:S01]  /*22cd0*/  @!P3 STG.E.U8 desc[UR20][R30.64+0xd0], R9 ;  /* 0x0000d0091e00b986 */ /* 0x000fe2000c101114 */
[----:B------:R-:W-:-:S03]  /*22ce0*/  ISETP.LT.OR P3, PT, R0, 0xd9, !P1 ;  /* 0x000000d90000780c */ /* 0x000fc60004f61670 */
[----:B------:R1:W-:Y:S01]  /*22cf0*/  @!P2 STG.E.U8 desc[UR20][R30.64+0xd1], R11 ;  /* 0x0000d10b1e00a986 */ /* 0x0003e2000c101114 */
[----:B0-----:R-:W-:Y:S02]  /*22d00*/  F2FP.SATFINITE.E4M3.F32.PACK_AB_MERGE_C R5, RZ, R3, RZ ;  /* 0x00000003ff05723e */ /* 0x001fe400048070ff */
[----:B------:R-:W-:-:S03]  /*22d10*/  ISETP.LT.OR P2, PT, R0, 0xda, !P1 ;  /* 0x000000da0000780c */ /* 0x000fc60004f41670 */
[----:B------:R-:W-:Y:S01]  /*22d20*/  @!P6 STG.E.U8 desc[UR20][R28.64+0xd1], R5 ;  /* 0x0000d1051c00e986 */ /* 0x000fe2000c101114 */
[----:B-1----:R-:W-:Y:S02]  /*22d30*/  F2FP.SATFINITE.E4M3.F32.PACK_AB_MERGE_C R11, RZ, R2, RZ ;  /* 0x00000002ff0b723e */ /* 0x002fe400048070ff */
[----:B------:R-:W-:Y:S01]  /*22d40*/  ISETP.LT.OR P6, PT, R0, 0xda, !P0 ;  /* 0x000000da0000780c */ /* 0x000fe200047c1670 */
[----:B------:R-:W-:Y:S02]  /*22d50*/  FMUL R2, R41, UR15 ;  /* 0x0000000f29027c20 */ /* 0x000fe40008400000 */
[----:B------:R-:W5:Y:S01]  /*22d60*/  LDL.LU R41, [R1+0x434] ;  /* 0x0004340001297983 */ /* 0x000f620000300800 */
[----:B------:R-:W-:-:S03]  /*22d70*/  FMUL R3, R39, UR15 ;  /* 0x0000000f27037c20 */ /* 0x000fc60008400000 */
[----:B------:R-:W5:Y:S01]  /*22d80*/  LDL.LU R39, [R1+0x438] ;  /* 0x0004380001277983 */ /* 0x000f620000300800 */
[----:B------:R-:W-:-:S03]  /*22d90*/  F2FP.SATFINITE.E4M3.F32.PACK_AB_MERGE_C R9, RZ, R4, RZ ;  /* 0x00000004ff09723e */ /* 0x000fc600048070ff */
        /* <DEDUP_REMOVED lines=12> */
[----:B------:R-:W3:Y:S02]  /*22e60*/  LDL.LU R36, [R1+0x444] ;  /* 0x0004440001247983 */ /* 0x000ee40000300800 */
[----:B0-----:R-:W-:Y:S01]  /*22e70*/  F2FP.SATFINITE.E4M3.F32.PACK_AB_MERGE_C R7, RZ, R2, RZ ;  /* 0x00000002ff07723e */ /* 0x001fe200048070ff */
[----:B--2---:R-:W-:Y:S02]  /*22e80*/  FMUL R3, R35, UR15 ;  /* 0x0000000f23037c20 */ /* 0x004fe40008400000 */
        /* <DEDUP_REMOVED lines=15> */
[----:B------:R-:W-:Y:S02]  /*22f80*/  F2FP.SATFINITE.E4M3.F32.PACK_AB_MERGE_C R5, RZ, R5, RZ ;  /* 0x00000005ff05723e */ /* 0x000fe400048070ff */
[----:B0-----:R-:W-:Y:S01]  /*22f90*/  F2FP.SATFINITE.E4M3.F32.PACK_AB_MERGE_C R11, RZ, R4, RZ ;  /* 0x00000004ff0b723e */ /* 0x001fe200048070ff */
[----:B------:R0:W-:Y:S01]  /*22fa0*/  @!P6 STG.E.U8 desc[UR20][R28.64+0xe1], R7 ;  /* 0x0000e1071c00e986 */ /* 0x0001e2000c101114 */
[C---:B------:R-:W-:Y:S02]  /*22fb0*/  ISETP.LT.OR P6, PT, R0.reuse, 0xea, !P0 ;  /* 0x000000ea0000780c */ /* 0x040fe400047c1670 */
[----:B-1----:R-:W-:Y:S01]  /*22fc0*/  F2FP.SATFINITE.E4M3.F32.PACK_AB_MERGE_C R9, RZ, R3, RZ ;  /* 0x00000003ff09723e */ /* 0x002fe200048070ff */
[----:B------:R1:W-:Y:S01]  /*22fd0*/  @!P5 STG.E.U8 desc[UR20][R28.64+0xe0], R5 ;  /* 0x0000e0051c00d986 */ /* 0x0003e2000c101114 */
[----:B------:R-:W-:-:S03]  /*22fe0*/  ISETP.LT.OR P5, PT, R0, 0xe9, !P0 ;  /* 0x000000e90000780c */ /* 0x000fc600047a1670 */
[----:B------:R-:W-:Y:S01]  /*22ff0*/  @!P2 STG.E.U8 desc[UR20][R30.64+0xe9], R11 ;  /* 0x0000e90b1e00a986 */ /* 0x000fe2000c101114 */
[----:B------:R-:W-:Y:S01]  /*23000*/  ISETP.LT.OR P2, PT, R0, 0xf2, !P1 ;  /* 0x000000f20000780c */ /* 0x000fe20004f41670 */
[----:B------:R-:W-:Y:S02]  /*23010*/  FMUL R3, R42, UR15 ;  /* 0x0000000f2a037c20 */ /* 0x000fe40008400000 */
[----:B------:R3:W-:Y:S01]  /*23020*/  @!P3 STG.E.U8 desc[UR20][R30.64+0xe8], R9 ;  /* 0x0000e8091e00b986 */ /* 0x0007e2000c101114 */
[----:B------:R-:W-:Y:S01]  /*23030*/  ISETP.LT.OR P3, PT, R0, 0xf1, !P1 ;  /* 0x000000f10000780c */ /* 0x000fe20004f61670 */
[----:B------:R-:W-:Y:S01]  /*23040*/  FMUL R4, R39, UR15 ;  /* 0x0000000f27047c20 */ /* 0x000fe20008400000 */
[----:B------:R-:W-:Y:S01]  /*23050*/  F2FP.SATFINITE.E4M3.F32.PACK_AB_MERGE_C R13, RZ, R2, RZ ;  /* 0x00000002ff0d723e */ /* 0x000fe200048070ff */
[----:B------:R-:W-:Y:S01]  /*23060*/  FMUL R2, R41, UR15 ;  /* 0x0000000f29027c20 */ /* 0x000fe20008400000 */
[----:B------:R-:W-:Y:S02]  /*23070*/  F2FP.SATFINITE.E4M3.F32.PACK_AB_MERGE_C R3, RZ, R3, RZ ;  /* 0x00000003ff03723e */ /* 0x000fe400048070ff */
[----:B0-----:R-:W-:-:S02]  /*23080*/  F2FP.SATFINITE.E4M3.F32.PACK_AB_MERGE_C R7, RZ, R4, RZ ;  /* 0x00000004ff07723e */ /* 0x001fc400048070ff */
[----:B-1----:R-:W-:Y:S01]  /*23090*/  F2FP.SATFINITE.E4M3.F32.PACK_AB_MERGE_C R5, RZ, R2, RZ ;  /* 0x00000002ff05723e */ /* 0x002fe200048070ff */
[----:B------:R-:W-:Y:S01]  /*230a0*/  @!P5 STG.E.U8 desc[UR20][R28.64+0xe8], R13 ;  /* 0x0000e80d1c00d986 */ /* 0x000fe2000c101114 */
[----:B------:R-:W-:-:S03]  /*230b0*/  ISETP.LT.OR P5, PT, R0, 0xf1, !P0 ;  /* 0x000000f10000780c */ /* 0x000fc600047a1670 */
[----:B------:R-:W-:Y:S01]  /*230c0*/  @!P6 STG.E.U8 desc[UR20][R28.64+0xe9], R3 ;  /* 0x0000e9031c00e986 */ /* 0x000fe2000c101114 */
[----:B------:R-:W-:-:S03]  /*230d0*/  ISETP.LT.OR P6, PT, R0, 0xf2, !P0 ;  /* 0x000000f20000780c */ /* 0x000fc600047c1670 */
[----:B------:R0:W-:Y:S01]  /*230e0*/  @!P2 STG.E.U8 desc[UR20][R30.64+0xf1], R7 ;  /* 0x0000f1071e00a986 */ /* 0x0001e2000c101114 */
[C---:B------:R-:W-:Y:S02]  /*230f0*/  ISETP.LT.OR P2, PT, R0.reuse, 0xf9, !P1 ;  /* 0x000000f90000780c */ /* 0x040fe40004f41670 */
[C---:B------:R-:W-:Y:S01]  /*23100*/  ISETP.LT.OR P1, PT, R0.reuse, 0xfa, !P1 ;  /* 0x000000fa0000780c */ /* 0x040fe20004f21670 */
[----:B------:R5:W-:Y:S01]  /*23110*/  @!P3 STG.E.U8 desc[UR20][R30.64+0xf0], R5 ;  /* 0x0000f0051e00b986 */ /* 0x000be2000c101114 */
[C---:B------:R-:W-:Y:S02]  /*23120*/  ISETP.LT.OR P3, PT, R0.reuse, 0xf9, !P0 ;  /* 0x000000f90000780c */ /* 0x040fe40004761670 */
[----:B------:R-:W-:Y:S01]  /*23130*/  ISETP.LT.OR P0, PT, R0, 0xfa, !P0 ;  /* 0x000000fa0000780c */ /* 0x000fe20004701670 */
[----:B---3--:R-:W-:-:S05]  /*23140*/  FMUL R2, R38, UR15 ;  /* 0x0000000f26027c20 */ /* 0x008fca0008400000 */
[----:B------:R-:W-:-:S05]  /*23150*/  F2FP.SATFINITE.E4M3.F32.PACK_AB_MERGE_C R9, RZ, R2, RZ ;  /* 0x00000002ff09723e */ /* 0x000fca00048070ff */
[----:B------:R1:W-:Y:S01]  /*23160*/  @!P5 STG.E.U8 desc[UR20][R28.64+0xf0], R9 ;  /* 0x0000f0091c00d986 */ /* 0x0003e2000c101114 */
[----:B------:R-:W-:Y:S01]  /*23170*/  FMUL R0, R37, UR15 ;  /* 0x0000000f25007c20 */ /* 0x000fe20008400000 */
[----:B------:R-:W-:-:S04]  /*23180*/  FMUL R2, R36, UR15 ;  /* 0x0000000f24027c20 */ /* 0x000fc80008400000 */
[----:B0-----:R-:W-:Y:S01]  /*23190*/  F2FP.SATFINITE.E4M3.F32.PACK_AB_MERGE_C R7, RZ, R0, RZ ;  /* 0x00000000ff07723e */ /* 0x001fe200048070ff */
[----:B--2---:R-:W-:Y:S01]  /*231a0*/  FMUL R3, R35, UR15 ;  /* 0x0000000f23037c20 */ /* 0x004fe20008400000 */
[----:B------:R-:W-:-:S04]  /*231b0*/  F2FP.SATFINITE.E4M3.F32.PACK_AB_MERGE_C R11, RZ, R2, RZ ;  /* 0x00000002ff0b723e */ /* 0x000fc800048070ff */
[----:B------:R-:W-:Y:S01]  /*231c0*/  F2FP.SATFINITE.E4M3.F32.PACK_AB_MERGE_C R3, RZ, R3, RZ ;  /* 0x00000003ff03723e */ /* 0x000fe200048070ff */
[----:B------:R1:W-:Y:S04]  /*231d0*/  @!P6 STG.E.U8 desc[UR20][R28.64+0xf1], R7 ;  /* 0x0000f1071c00e986 */ /* 0x0003e8000c101114 */
[----:B------:R1:W-:Y:S04]  /*231e0*/  @!P2 STG.E.U8 desc[UR20][R30.64+0xf8], R11 ;  /* 0x0000f80b1e00a986 */ /* 0x0003e8000c101114 */
[----:B------:R1:W-:Y:S01]  /*231f0*/  @!P1 STG.E.U8 desc[UR20][R30.64+0xf9], R3 ;  /* 0x0000f9031e009986 */ /* 0x0003e2000c101114 */
[----:B----4-:R-:W-:Y:S01]  /*23200*/  FMUL R4, R33, UR15 ;  /* 0x0000000f21047c20 */ /* 0x010fe20008400000 */
[----:B-----5:R-:W-:-:S04]  /*23210*/  FMUL R5, R32, UR15 ;  /* 0x0000000f20057c20 */ /* 0x020fc80008400000 */
[----:B------:R-:W-:Y:S02]  /*23220*/  F2FP.SATFINITE.E4M3.F32.PACK_AB_MERGE_C R13, RZ, R4, RZ ;  /* 0x00000004ff0d723e */ /* 0x000fe400048070ff */
[----:B------:R-:W-:-:S03]  /*23230*/  F2FP.SATFINITE.E4M3.F32.PACK_AB_MERGE_C R5, RZ, R5, RZ ;  /* 0x00000005ff05723e */ /* 0x000fc600048070ff */
[----:B------:R1:W-:Y:S04]  /*23240*/  @!P3 STG.E.U8 desc[UR20][R28.64+0xf8], R13 ;  /* 0x0000f80d1c00b986 */ /* 0x0003e8000c101114 */
[----:B------:R1:W-:Y:S02]  /*23250*/  @!P0 STG.E.U8 desc[UR20][R28.64+0xf9], R5 ;  /* 0x0000f9051c008986 */ /* 0x0003e4000c101114 */
.L_x_545:
[----:B------:R-:W-:Y:S05]  /*23260*/  BSYNC B0 ;  /* 0x0000000000007941 */ /* 0x000fea0003800000 */
.L_x_31:
[----:B-12---:R-:W2:Y:S04]  /*23270*/  LDL.LU R3, [R1+0x454] ;  /* 0x0004540001037983 */ /* 0x006ea80000300800 */
[----:B------:R-:W2:Y:S01]  /*23280*/  LDL.LU R2, [R1+0x458] ;  /* 0x0004580001027983 */ /* 0x000ea20000300800 */
[----:B------:R-:W-:Y:S01]  /*23290*/  ULDC UR6, c[0x0][0xc] ;  /* 0x0000030000067ab9 */ /* 0x000fe20000000800 */
[----:B------:R-:W-:Y:S01]  /*232a0*/  ULDC UR7, c[0x0][0x10] ;  /* 0x0000040000077ab9 */ /* 0x000fe20000000800 */
[----:B---34-:R-:W2:Y:S01]  /*232b0*/  LDC R5, c[0x0][0x14] ;  /* 0x00000500ff057b82 */ /* 0x018ea20000000800 */
[----:B------:R-:W-:Y:S01]  /*232c0*/  UIMAD.WIDE.U32 UR6, UR6, UR7, URZ ;  /* 0x00000007060672a5 */ /* 0x000fe2000f8e003f */
[----:B-----5:R-:W-:Y:S01]  /*232d0*/  PRMT R0, RZ, 0x7610, R0 ;  /* 0x00007610ff007816 */ /* 0x020fe20000000000 */
[----:B------:R-:W-:-:S04]  /*232e0*/  UMOV UR10, 0xffffffff ;  /* 0xffffffff000a7882 */ /* 0x000fc80000000000 */
[----:B--2---:R-:W-:-:S04]  /*232f0*/  IMAD.WIDE.U32 R2, R5, UR6, R2 ;  /* 0x0000000605027c25 */ /* 0x004fc8000f8e0002 */
[----:B------:R-:W-:Y:S01]  /*23300*/  IMAD R5, R5, UR7, RZ ;  /* 0x0000000705057c24 */ /* 0x000fe2000f8e02ff */
[----:B------:R-:W-:Y:S01]  /*23310*/  ULDC.64 UR6, c[0x0][0x650] ;  /* 0x0001940000067ab9 */ /* 0x000fe20000000a00 */
[----:B------:R-:W-:Y:S01]  /*23320*/  IMAD.MOV.U32 R11, RZ, RZ, R2 ;  /* 0x000000ffff0b7224 */ /* 0x000fe200078e0002 */
[----:B------:R-:W-:Y:S01]  /*23330*/  ISETP.GE.U32.AND P0, PT, R2, UR6, PT ;  /* 0x0000000602007c0c */ /* 0x000fe2000bf06070 */
[----:B------:R-:W-:Y:S02]  /*23340*/  IMAD.IADD R13, R3, 0x1, R5 ;  /* 0x00000001030d7824 */ /* 0x000fe400078e0205 */
[----:B------:R-:W-:-:S03]  /*23350*/  IMAD.MOV.U32 R2, RZ, RZ, -0x1 ;  /* 0xffffffffff027424 */ /* 0x000fc600078e00ff */
[----:B------:R1:W-:Y:S01]  /*23360*/  STL [R1+0x454], R13 ;  /* 0x0004540d01007387 */ /* 0x0003e20000100800 */
[----:B------:R-:W-:-:S03]  /*23370*/  ISETP.GE.U32.AND.EX P0, PT, R13, UR7, PT, P0 ;  /* 0x000000070d007c0c */ /* 0x000fc6000bf06100 */
[----:B------:R1:W-:Y:S04]  /*23380*/  STL [R1+0x458], R11 ;  /* 0x0004580b01007387 */ /* 0x0003e80000100800 */
[----:B------:R1:W-:Y:S06]  /*23390*/  STL [R1+0x45c], R2 ;  /* 0x00045c0201007387 */ /* 0x0003ec0000100800 */
[----:B------:R-:W-:Y:S05]  /*233a0*/  @P0 BRA `(.L_x_546) ;  /* 0x0000000400740947 */ /* 0x000fea0003800000 */
[----:B------:R-:W2:Y:S01]  /*233b0*/  S2R R8, SR_CTAID.X ;  /* 0x0000000000087919 */ /* 0x000ea20000002500 */
[----:B------:R-:W-:Y:S01]  /*233c0*/  ULDC.64 UR18, c[0x0][0x628] ;  /* 0x00018a0000127ab9 */ /* 0x000fe20000000a00 */
[----:B------:R-:W3:Y:S01]  /*233d0*/  LDC R9, c[0x0][0x144] ;  /* 0x00005100ff097b82 */ /* 0x000ee20000000800 */
[----:B------:R-:W-:Y:S01]  /*233e0*/  ULDC UR6, c[0x0][0x150] ;  /* 0x0000540000067ab9 */ /* 0x000fe20000000800 */
[----:B------:R-:W4:Y:S01]  /*233f0*/  S2R R12, SR_CTAID.Y ;  /* 0x00000000000c7919 */ /* 0x000f220000002600 */
[----:B------:R-:W-:Y:S01]  /*23400*/  ISETP.NE.U32.AND P0, PT, RZ, UR18, PT ;  /* 0x00000012ff007c0c */ /* 0x000fe2000bf05070 */
[----:B------:R-:W-:Y:S01]  /*23410*/  ULDC UR14, c[0x0][0x630] ;  /* 0x00018c00000e7ab9 */ /* 0x000fe20000000800 */
[----:B------:R-:W-:Y:S02]  /*23420*/  R2UR UR16, R11 ;  /* 0x000000000b1072ca */ /* 0x000fe400000e0000 */
[----:B------:R-:W-:Y:S01]  /*23430*/  ISETP.NE.AND.EX P0, PT, RZ, UR19, PT, P0 ;  /* 0x00000013ff007c0c */ /* 0x000fe2000bf05300 */
[----:B0-----:R-:W0:Y:S01]  /*23440*/  LDC.64 R6, c[0x0][0x620] ;  /* 0x00018800ff067b82 */ /* 0x001e220000000a00 */
[----:B------:R-:W-:-:S02]  /*23450*/  R2UR UR17, R13 ;  /* 0x000000000d1172ca */ /* 0x000fc400000e0000 */
[----:B--2---:R-:W-:-:S05]  /*23460*/  I2FP.F32.U32 R0, R8 ;  /* 0x0000000800007245 */ /* 0x004fca0000201000 */
[----:B------:R-:W-:-:S06]  /*23470*/  FMUL R0, R0, UR6 ;  /* 0x0000000600007c20 */ /* 0x000fcc0008400000 */
[----:B------:R-:W2:Y:S01]  /*23480*/  F2I.U32.TRUNC.NTZ R0, R0 ;  /* 0x0000000000007305 */ /* 0x000ea2000020f000 */
[----:B----4-:R-:W-:Y:S05]  /*23490*/  @!P0 BRA `(.L_x_547) ;  /* 0x0000000000308947 */ /* 0x010fea0003800000 */
        /* <DEDUP_REMOVED lines=12> */
.L_x_547:
[----:B------:R-:W-:Y:S01]  /*23560*/  USHF.R.U64 UR10, UR16, UR14, UR17 ;  /* 0x0000000e100a7299 */ /* 0x000fe20008001211 */
[----:B------:R-:W4:Y:S01]  /*23570*/  LDC.64 R20, c[0x0][0x640] ;  /* 0x00019000ff147b82 */ /* 0x000f220000000a00 */
[----:B------:R-:W-:Y:S01]  /*23580*/  USHF.R.U32.HI UR6, URZ, UR14, UR17 ;  /* 0x0000000e3f067299 */ /* 0x000fe20008011611 */
[----:B--2---:R-:W-:Y:S02]  /*23590*/  IMAD.MOV R10, RZ, RZ, -R0 ;  /* 0x000000ffff0a7224 */ /* 0x004fe400078e0a00 */
[----:B-1----:R-:W-:Y:S01]  /*235a0*/  IMAD.MOV.U32 R2, RZ, RZ, R11 ;  /* 0x000000ffff027224 */ /* 0x002fe200078e000b */
[----:B------:R-:W-:Y:S01]  /*235b0*/  IADD3 R5, P0, RZ, -UR10, RZ ;  /* 0x8000000aff057c10 */ /* 0x000fe2000ff1e0ff */
[----:B---3--:R-:W-:Y:S02]  /*235c0*/  IMAD R17, R9, R10, R8 ;  /* 0x0000000a09117224 */ /* 0x008fe400078e0208 */
[----:B------:R-:W1:Y:S02]  /*235d0*/  LDC R4, c[0x0][0x618] ;  /* 0x00018600ff047b82 */ /* 0x000e640000000800 */
[----:B------:R-:W-:Y:S01]  /*235e0*/  IMAD.X R3, RZ, RZ, ~UR6, P0 ;  /* 0x80000006ff037e24 */ /* 0x000fe200080e06ff */
[----:B------:R-:W-:-:S03]  /*235f0*/  ULDC UR6, c[0x0][0x154] ;  /* 0x0000550000067ab9 */ /* 0x000fc60000000800 */
[-C--:B0-----:R-:W-:Y:S02]  /*23600*/  IMAD R0, R3, R6.reuse, RZ ;  /* 0x0000000603007224 */ /* 0x081fe400078e02ff */
[----:B------:R-:W0:Y:S01]  /*23610*/  LDC R14, c[0x0][0x608] ;  /* 0x00018200ff0e7b82 */ /* 0x000e220000000800 */
[----:B------:R-:W-:Y:S02]  /*23620*/  IMAD.MOV.U32 R3, RZ, RZ, R13 ;  /* 0x000000ffff037224 */ /* 0x000fe400078e000d */
[----:B------:R-:W-:-:S05]  /*23630*/  IMAD.WIDE.U32 R2, R5, R6, R2 ;  /* 0x0000000605027225 */ /* 0x000fca00078e0002 */
[----:B------:R-:W2:Y:S01]  /*23640*/  LDC R18, c[0x0][0x658] ;  /* 0x00019600ff127b82 */ /* 0x000ea20000000800 */
[----:B------:R-:W-:Y:S01]  /*23650*/  IMAD R5, R5, R7, R0 ;  /* 0x0000000705057224 */ /* 0x000fe200078e0200 */
[----:B------:R-:W-:Y:S01]  /*23660*/  I2FP.F32.U32 R0, R12 ;  /* 0x0000000c00007245 */ /* 0x000fe20000201000 */
[----:B------:R-:W-:Y:S01]  /*23670*/  IMAD.MOV.U32 R7, RZ, RZ, 0x1 ;  /* 0x00000001ff077424 */ /* 0x000fe200078e00ff */
[----:B----4-:R-:W-:Y:S01]  /*23680*/  ISETP.NE.U32.AND P0, PT, R20, RZ, PT ;  /* 0x000000ff1400720c */ /* 0x010fe20003f05070 */
[----:B------:R-:W-:Y:S02]  /*23690*/  IMAD.IADD R3, R3, 0x1, R5 ;  /* 0x0000000103037824 */ /* 0x000fe400078e0205 */
[----:B------:R-:W-:Y:S01]  /*236a0*/  FMUL R0, R0, UR6 ;  /* 0x0000000600007c20 */ /* 0x000fe20008400000 */
[----:B------:R-:W3:Y:S01]  /*236b0*/  LDC R15, c[0x0][0x148] ;  /* 0x00005200ff0f7b82 */ /* 0x000ee20000000800 */
[----:B------:R-:W-:Y:S01]  /*236c0*/  ISETP.NE.AND.EX P0, PT, R21, RZ, PT, P0 ;  /* 0x000000ff1500720c */ /* 0x000fe20003f05300 */
[----:B------:R-:W-:Y:S01]  /*236d0*/  IMAD.MOV.U32 R5, RZ, RZ, -0x1 ;  /* 0xffffffffff057424 */ /* 0x000fe200078e00ff */
[-CC-:B-1----:R-:W-:Y:S01]  /*236e0*/  SHF.R.U64 R10, R2, R4.reuse, R3.reuse ;  /* 0x00000004020a7219 */ /* 0x182fe20000001203 */
[----:B------:R1:W4:Y:S01]  /*236f0*/  F2I.U32.TRUNC.NTZ R13, R0 ;  /* 0x00000000000d7305 */ /* 0x000322000020f000 */
[----:B------:R-:W-:-:S03]  /*23700*/  SHF.R.U32.HI R3, RZ, R4, R3 ;  /* 0x00000004ff037219 */ /* 0x000fc60000011603 */
[----:B------:R-:W1:Y:S01]  /*23710*/  LDC R16, c[0x0][0x600] ;  /* 0x00018000ff107b82 */ /* 0x000e620000000800 */
[-CC-:B0-----:R-:W-:Y:S02]  /*23720*/  SHF.R.U64 R8, R10, R14.reuse, R3.reuse ;  /* 0x0000000e0a087219 */ /* 0x181fe40000001203 */
[----:B------:R-:W-:-:S05]  /*23730*/  SHF.R.U32.HI R3, RZ, R14, R3 ;  /* 0x0000000eff037219 */ /* 0x000fca0000011603 */
[----:B------:R-:W0:Y:S01]  /*23740*/  LDC R22, c[0x0][0x648] ;  /* 0x00019200ff167b82 */ /* 0x000e220000000800 */
[-CC-:B--2---:R-:W-:Y:S02]  /*23750*/  SHF.R.U64 R11, R8, R18.reuse, R3.reuse ;  /* 0x00000012080b7219 */ /* 0x184fe40000001203 */
[-C--:B------:R-:W-:Y:S02]  /*23760*/  SHF.L.U32 R5, R5, R18.reuse, RZ ;  /* 0x0000001205057219 */ /* 0x080fe400000006ff */
[-C--:B------:R-:W-:Y:S01]  /*23770*/  SHF.R.U32.HI R3, RZ, R18.reuse, R3 ;  /* 0x00000012ff037219 */ /* 0x080fe20000011603 */
[----:B------:R-:W-:Y:S01]  /*23780*/  IMAD.MOV.U32 R2, RZ, RZ, R11 ;  /* 0x000000ffff027224 */ /* 0x000fe200078e000b */
[----:B------:R-:W-:Y:S01]  /*23790*/  SHF.L.U32 R40, R7, R18, RZ ;  /* 0x0000001207287219 */ /* 0x000fe200000006ff */
[----:B------:R-:W2:Y:S01]  /*237a0*/  LDC R23, c[0x0][0x638] ;  /* 0x00018e00ff177b82 */ /* 0x000ea20000000800 */
[----:B------:R-:W-:-:S07]  /*237b0*/  LOP3.LUT R19, RZ, R5, RZ, 0x33, !PT ;  /* 0x00000005ff137212 */ /* 0x000fce00078e33ff */
[----:B------:R-:W0:Y:S01]  /*237c0*/  LDC R24, c[0x0][0x610] ;  /* 0x00018400ff187b82 */ /* 0x000e220000000800 */
[----:B----4-:R-:W-:Y:S05]  /*237d0*/  @!P0 BRA `(.L_x_548) ;  /* 0x0000000000288947 */ /* 0x010fea0003800000 */
[----:B-1----:R-:W1:Y:S02]  /*237e0*/  LDC R0, c[0x0][0x64c] ;  /* 0x00019300ff007b82 */ /* 0x002e640000000800 */
[----:B-1----:R-:W-:-:S05]  /*237f0*/  IADD3 R7, P0, R11, R0, RZ ;  /* 0x000000000b077210 */ /* 0x002fca0007f1e0ff */
        /* <DEDUP_REMOVED lines=8> */
.L_x_548:
[----:B01----:R-:W-:Y:S01]  /*23880*/  SHF.R.U64 R0, R2, R22, R3 ;  /* 0x0000001602007219 */ /* 0x003fe20000001203 */
[----:B------:R-:W-:Y:S01]  /*23890*/  VIADD R5, R16, 0xffffffff ;  /* 0xffffffff10057836 */ /* 0x000fe20000000000 */
[----:B------:R-:W-:Y:S01]  /*238a0*/  LOP3.LUT R3, R8, R19, RZ, 0xc0, !PT ;  /* 0x0000001308037212 */ /* 0x000fe200078ec0ff */
[----:B------:R-:W-:Y:S02]  /*238b0*/  IMAD.MOV R13, RZ, RZ, -R13 ;  /* 0x000000ffff0d7224 */ /* 0x000fe400078e0a0d */
[----:B------:R-:W-:Y:S02]  /*238c0*/  IMAD.MOV R2, RZ, RZ, -R0 ;  /* 0x000000ffff027224 */ /* 0x000fe400078e0a00 */
[----:B------:R-:W-:Y:S01]  /*238d0*/  IMAD R40, R40, R0, R3 ;  /* 0x0000000028287224 */ /* 0x000fe200078e0203 */
[----:B------:R-:W-:Y:S01]  /*238e0*/  LOP3.LUT R3, R10, R5, RZ, 0xc0, !PT ;  /* 0x000000050a037212 */ /* 0x000fe200078ec0ff */
[----:B---3--:R-:W-:Y:S02]  /*238f0*/  @P4 IMAD R17, R15, R13, R12 ;  /* 0x0000000d0f114224 */ /* 0x008fe400078e020c */
[----:B--2---:R-:W-:-:S02]  /*23900*/  IMAD R0, R2, R23, R11 ;  /* 0x0000001702007224 */ /* 0x004fc400078e020b */
[----:B------:R-:W-:Y:S02]  /*23910*/  IMAD.MOV.U32 R2, RZ, RZ, 0x1 ;  /* 0x00000001ff027424 */ /* 0x000fe400078e00ff */
[----:B------:R-:W-:Y:S02]  /*23920*/  IMAD R40, R40, R24, R17 ;  /* 0x0000001828287224 */ /* 0x000fe400078e0211 */
[----:B------:R-:W-:Y:S01]  /*23930*/  IMAD R3, R0, R16, R3 ;  /* 0x0000001000037224 */ /* 0x000fe200078e0203 */
[----:B------:R-:W-:-:S04]  /*23940*/  PRMT R0, R2, 0x7610, R0 ;  /* 0x0000761002007816 */ /* 0x000fc80000000000 */
[----:B------:R-:W-:Y:S02]  /*23950*/  SEL R2, R3, R40, !P4 ;  /* 0x0000002803027207 */ /* 0x000fe40006000000 */
[----:B------:R-:W-:-:S03]  /*23960*/  SEL R40, R40, R3, !P4 ;  /* 0x0000000328287207 */ /* 0x000fc60006000000 */
[----:B------:R2:W-:Y:S04]  /*23970*/  STL [R1+0x45c], R2 ;  /* 0x00045c0201007387 */ /* 0x0005e80000100800 */
.L_x_546:
[----:B------:R3:W-:Y:S01]  /*23980*/  STL [R1+0x460], R40 ;  /* 0x0004602801007387 */ /* 0x0007e20000100800 */
[----:B------:R-:W-:-:S13]  /*23990*/  LOP3.LUT P0, RZ, R0, 0xff, RZ, 0xc0, !PT ;  /* 0x000000ff00ff7812 */ /* 0x000fda000780c0ff */
[----:B---3--:R-:W-:Y:S05]  /*239a0*/  @P0 BRA `(.L_x_549) ;  /* 0xfffffdd400980947 */ /* 0x008fea000383ffff */
[----:B------:R-:W-:Y:S05]  /*239b0*/  EXIT ;  /* 0x000000000000794d */ /* 0x000fea0003800000 */
.L_x_3:
[----:B------:R-:W2:Y:S01]  /*239c0*/  LDL R18, [R1+0x458] ;  /* 0x0004580001127983 */ /* 0x000ea20000100800 */
[----:B------:R-:W-:-:S03]  /*239d0*/  ULDC.64 UR4, c[0x0][0x650] ;  /* 0x0001940000047ab9 */ /* 0x000fc60000000a00 */
[----:B------:R-:W3:Y:S01]  /*239e0*/  LDL R19, [R1+0x454] ;  /* 0x0004540001137983 */ /* 0x000ee20000100800 */
[----:B------:R-:W-:Y:S01]  /*239f0*/  PRMT R0, RZ, 0x7610, R0 ;  /* 0x00007610ff007816 */ /* 0x000fe20000000000 */
[----:B------:R-:W-:Y:S02]  /*23a00*/  IMAD.MOV.U32 R5, RZ, RZ, -0x1 ;  /* 0xffffffffff057424 */ /* 0x000fe400078e00ff */
[----:B------:R-:W-:Y:S02]  /*23a10*/  IMAD.MOV.U32 R4, RZ, RZ, -0x1 ;  /* 0xffffffffff047424 */ /* 0x000fe400078e00ff */
[----:B------:R-:W-:Y:S01]  /*23a20*/  IMAD.MOV.U32 R10, RZ, RZ, -0x1 ;  /* 0xffffffffff0a7424 */ /* 0x000fe200078e00ff */
[----:B--2---:R-:W-:-:S04]  /*23a30*/  ISETP.GE.U32.AND P0, PT, R18, UR4, PT ;  /* 0x0000000412007c0c */ /* 0x004fc8000bf06070 */
[----:B---3--:R-:W-:-:S13]  /*23a40*/  ISETP.GE.U32.AND.EX P0, PT, R19, UR5, PT, P0 ;  /* 0x0000000513007c0c */ /* 0x008fda000bf06100 */
[----:B------:R-:W-:Y:S05]  /*23a50*/  @P0 BRA `(.L_x_550) ;  /* 0x0000000400600947 */ /* 0x000fea0003800000 */
[----:B------:R-:W0:Y:S01]  /*23a60*/  LDC.64 R12, c[0x0][0x628] ;  /* 0x00018a00ff0c7b82 */ /* 0x000e220000000a00 */
[----:B------:R-:W-:Y:S02]  /*23a70*/  IMAD.MOV.U32 R8, RZ, RZ, R18 ;  /* 0x000000ffff087224 */ /* 0x000fe400078e0012 */
[----:B------:R-:W-:-:S05]  /*23a80*/  IMAD.MOV.U32 R9, RZ, RZ, R19 ;  /* 0x000000ffff097224 */ /* 0x000fca00078e0013 */
[----:B------:R-:W1:Y:S08]  /*23a90*/  LDC R14, c[0x0][0x630] ;  /* 0x00018c00ff0e7b82 */ /* 0x000e700000000800 */
[----:B------:R-:W2:Y:S01]  /*23aa0*/  LDC.64 R16, c[0x0][0x620] ;  /* 0x00018800ff107b82 */ /* 0x000ea20000000a00 */
[----:B0-----:R-:W-:-:S04]  /*23ab0*/  ISETP.NE.U32.AND P0, PT, R12, RZ, PT ;  /* 0x000000ff0c00720c */ /* 0x001fc80003f05070 */
[----:B------:R-:W-:-:S13]  /*23ac0*/  ISETP.NE.AND.EX P0, PT, R13, RZ, PT, P0 ;  /* 0x000000ff0d00720c */ /* 0x000fda0003f05300 */
[----:B-12---:R-:W-:Y:S05]  /*23ad0*/  @!P0 BRA `(.L_x_551) ;  /* 0x0000000000288947 */ /* 0x006fea0003800000 */
[----:B------:R-:W0:Y:S02]  /*23ae0*/  LDC R0, c[0x0][0x634] ;  /* 0x00018d00ff007b82 */ /* 0x000e240000000800 */
[----:B0-----:R-:W-:-:S05]  /*23af0*/  IADD3 R9, P0, R18, R0, RZ ;  /* 0x0000000012097210 */ /* 0x001fca0007f1e0ff */
        /* <DEDUP_REMOVED lines=8> */
.L_x_551:
[-CC-:B------:R-:W-:Y:S01]  /*23b80*/  SHF.R.U64 R10, R8, R14.reuse, R9.reuse ;  /* 0x0000000e080a7219 */ /* 0x180fe20000001209 */
[----:B------:R-:W0:Y:S01]  /*23b90*/  LDC R6, c[0x0][0x618] ;  /* 0x00018600ff067b82 */ /* 0x000e220000000800 */
[----:B------:R-:W-:Y:S01]  /*23ba0*/  SHF.R.U32.HI R0, RZ, R14, R9 ;  /* 0x0000000eff007219 */ /* 0x000fe20000011609 */
[----:B------:R-:W-:Y:S01]  /*23bb0*/  ULDC UR4, c[0x0][0x150] ;  /* 0x0000540000047ab9 */ /* 0x000fe20000000800 */
[----:B------:R-:W-:Y:S01]  /*23bc0*/  IADD3 R3, P0, RZ, -R10, RZ ;  /* 0x8000000aff037210 */ /* 0x000fe20007f1e0ff */
[----:B------:R-:W-:Y:S01]  /*23bd0*/  IMAD.MOV.U32 R4, RZ, RZ, R18 ;  /* 0x000000ffff047224 */ /* 0x000fe200078e0012 */
[----:B------:R-:W-:Y:S01]  /*23be0*/  I2FP.F32.U32 R8, R2 ;  /* 0x0000000200087245 */ /* 0x000fe20000201000 */
[----:B------:R-:W-:Y:S02]  /*23bf0*/  IMAD.MOV.U32 R5, RZ, RZ, R19 ;  /* 0x000000ffff057224 */ /* 0x000fe400078e0013 */
[----:B------:R-:W1:Y:S01]  /*23c00*/  LDC.64 R20, c[0x0][0x640] ;  /* 0x00019000ff147b82 */ /* 0x000e620000000a00 */
[----:B------:R-:W-:-:S02]  /*23c10*/  IMAD.X R7, RZ, RZ, ~R0, P0 ;  /* 0x000000ffff077224 */ /* 0x000fc400000e0e00 */
[----:B------:R-:W-:Y:S01]  /*23c20*/  FMUL R9, R8, UR4 ;  /* 0x0000000408097c20 */ /* 0x000fe20008400000 */
[----:B------:R-:W-:Y:S01]  /*23c30*/  IMAD.WIDE.U32 R4, R3, R16, R4 ;  /* 0x0000001003047225 */ /* 0x000fe200078e0004 */
[----:B------:R-:W-:-:S03]  /*23c40*/  ULDC UR4, c[0x0][0x154] ;  /* 0x0000550000047ab9 */ /* 0x000fc60000000800 */
[----:B------:R-:W-:Y:S01]  /*23c50*/  IMAD R0, R7, R16, RZ ;  /* 0x0000001007007224 */ /* 0x000fe200078e02ff */
[----:B------:R-:W2:Y:S01]  /*23c60*/  LDC R13, c[0x0][0x144] ;  /* 0x00005100ff0d7b82 */ /* 0x000ea20000000800 */
[----:B------:R-:W3:Y:S02]  /*23c70*/  F2I.U32.TRUNC.NTZ R9, R9 ;  /* 0x0000000900097305 */ /* 0x000ee4000020f000 */
[----:B------:R-:W-:-:S04]  /*23c80*/  IMAD R3, R3, R17, R0 ;  /* 0x0000001103037224 */ /* 0x000fc800078e0200 */
[----:B------:R-:W-:Y:S01]  /*23c90*/  IMAD.IADD R3, R5, 0x1, R3 ;  /* 0x0000000105037824 */ /* 0x000fe200078e0203 */
[----:B------:R-:W4:Y:S04]  /*23ca0*/  LDC R12, c[0x0][0x608] ;  /* 0x00018200ff0c7b82 */ /* 0x000f280000000800 */
[-C--:B0-----:R-:W-:Y:S02]  /*23cb0*/  SHF.R.U64 R8, R4, R6.reuse, R3 ;  /* 0x0000000604087219 */ /* 0x081fe40000001203 */
[----:B------:R-:W-:Y:S02]  /*23cc0*/  I2FP.F32.U32 R4, R11 ;  /* 0x0000000b00047245 */ /* 0x000fe40000201000 */
[----:B------:R-:W0:Y:S01]  /*23cd0*/  LDC R7, c[0x0][0x658] ;  /* 0x00019600ff077b82 */ /* 0x000e220000000800 */
[----:B-1----:R-:W-:Y:S01]  /*23ce0*/  ISETP.NE.U32.AND P0, PT, R20, RZ, PT ;  /* 0x000000ff1400720c */ /* 0x002fe20003f05070 */
[----:B---3--:R-:W-:Y:S01]  /*23cf0*/  IMAD.MOV R0, RZ, RZ, -R9 ;  /* 0x000000ffff007224 */ /* 0x008fe200078e0a09 */
[----:B------:R-:W-:Y:S01]  /*23d00*/  SHF.R.U32.HI R3, RZ, R6, R3 ;  /* 0x00000006ff037219 */ /* 0x000fe20000011603 */
[----:B------:R-:W-:Y:S01]  /*23d10*/  FMUL R4, R4, UR4 ;  /* 0x0000000404047c20 */ /* 0x000fe20008400000 */
[----:B------:R-:W-:Y:S01]  /*23d20*/  ISETP.NE.AND.EX P0, PT, R21, RZ, PT, P0 ;  /* 0x000000ff1500720c */ /* 0x000fe20003f05300 */
[----:B------:R-:W-:-:S02]  /*23d30*/  IMAD.MOV.U32 R6, RZ, RZ, -0x1 ;  /* 0xffffffffff067424 */ /* 0x000fc400078e00ff */
[----:B------:R-:W1:Y:S01]  /*23d40*/  LDC R14, c[0x0][0x148] ;  /* 0x00005200ff0e7b82 */ /* 0x000e620000000800 */
[----:B--2---:R-:W-:Y:S02]  /*23d50*/  IMAD R18, R13, R0, R2 ;  /* 0x000000000d127224 */ /* 0x004fe400078e0202 */
[----:B------:R-:W-:-:S05]  /*23d60*/  IMAD.MOV.U32 R2, RZ, RZ, 0x1 ;  /* 0x00000001ff027424 */ /* 0x000fca00078e00ff */
[----:B------:R-:W2:Y:S01]  /*23d70*/  LDC R16, c[0x0][0x600] ;  /* 0x00018000ff107b82 */ /* 0x000ea20000000800 */
[-CC-:B----4-:R-:W-:Y:S02]  /*23d80*/  SHF.R.U64 R13, R8, R12.reuse, R3.reuse ;  /* 0x0000000c080d7219 */ /* 0x190fe40000001203 */
[----:B------:R-:W-:Y:S02]  /*23d90*/  SHF.R.U32.HI R0, RZ, R12, R3 ;  /* 0x0000000cff007219 */ /* 0x000fe40000011603 */
[----:B------:R3:W4:Y:S03]  /*23da0*/  F2I.U32.TRUNC.NTZ R12, R4 ;  /* 0x00000004000c7305 */ /* 0x000726000020f000 */
[----:B------:R-:W1:Y:S01]  /*23db0*/  LDC R17, c[0x0][0x648] ;  /* 0x00019200ff117b82 */ /* 0x000e620000000800 */
[-C--:B0-----:R-:W-:Y:S02]  /*23dc0*/  SHF.R.U64 R15, R13, R7.reuse, R0 ;  /* 0x000000070d0f7219 */ /* 0x081fe40000001200 */
[----:B------:R-:W-:-:S02]  /*23dd0*/  SHF.L.U32 R6, R6, R7, RZ ;  /* 0x0000000706067219 */ /* 0x000fc400000006ff */
[-C--:B------:R-:W-:Y:S01]  /*23de0*/  SHF.L.U32 R22, R2, R7.reuse, RZ ;  /* 0x0000000702167219 */ /* 0x080fe200000006ff */
[----:B------:R-:W-:Y:S01]  /*23df0*/  IMAD.MOV.U32 R2, RZ, RZ, R15 ;  /* 0x000000ffff027224 */ /* 0x000fe200078e000f */
[----:B------:R-:W-:Y:S01]  /*23e00*/  SHF.R.U32.HI R3, RZ, R7, R0 ;  /* 0x00000007ff037219 */ /* 0x000fe20000011600 */
[----:B------:R-:W0:Y:S01]  /*23e10*/  LDC R19, c[0x0][0x638] ;  /* 0x00018e00ff137b82 */ /* 0x000e220000000800 */
[----:B------:R-:W-:-:S07]  /*23e20*/  LOP3.LUT R24, RZ, R6, RZ, 0x33, !PT ;  /* 0x00000006ff187212 */ /* 0x000fce00078e33ff */
        /* <DEDUP_REMOVED lines=12> */
.L_x_552:
[----:B-1----:R-:W-:Y:S01]  /*23ef0*/  SHF.R.U64 R3, R2, R17, R3 ;  /* 0x0000001102037219 */ /* 0x002fe20000001203 */
[----:B--2---:R-:W-:Y:S01]  /*23f00*/  VIADD R7, R16, 0xffffffff ;  /* 0xffffffff10077836 */ /* 0x004fe20000000000 */
[----:B------:R-:W-:Y:S01]  /*23f10*/  LOP3.LUT R0, R13, R24, RZ, 0xc0, !PT ;  /* 0x000000180d007212 */ /* 0x000fe200078ec0ff */
[----:B------:R-:W-:Y:S02]  /*23f20*/  IMAD.MOV R12, RZ, RZ, -R12 ;  /* 0x000000ffff0c7224 */ /* 0x000fe400078e0a0c */
[----:B------:R-:W-:Y:S02]  /*23f30*/  IMAD.MOV R2, RZ, RZ, -R3 ;  /* 0x000000ffff027224 */ /* 0x000fe400078e0a03 */
[----:B------:R-:W-:Y:S01]  /*23f40*/  IMAD R5, R22, R3, R0 ;  /* 0x0000000316057224 */ /* 0x000fe200078e0200 */
[----:B------:R-:W-:Y:S01]  /*23f50*/  LOP3.LUT R3, R8, R7, RZ, 0xc0, !PT ;  /* 0x0000000708037212 */ /* 0x000fe200078ec0ff */
[----:B------:R-:W-:Y:S02]  /*23f60*/  @P4 IMAD R18, R14, R12, R11 ;  /* 0x0000000c0e124224 */ /* 0x000fe400078e020b */
[----:B0-----:R-:W-:-:S02]  /*23f70*/  IMAD R0, R2, R19, R15 ;  /* 0x0000001302007224 */ /* 0x001fc400078e020f */
[----:B------:R-:W-:Y:S02]  /*23f80*/  IMAD.MOV.U32 R4, RZ, RZ, 0x1 ;  /* 0x00000001ff047424 */ /* 0x000fe400078e00ff */
[----:B------:R-:W-:Y:S02]  /*23f90*/  IMAD R5, R5, R23, R18 ;  /* 0x0000001705057224 */ /* 0x000fe400078e0212 */
[----:B------:R-:W-:Y:S01]  /*23fa0*/  IMAD R2, R0, R16, R3 ;  /* 0x0000001000027224 */ /* 0x000fe200078e0203 */
[----:B------:R-:W-:-:S04]  /*23fb0*/  PRMT R0, R4, 0x7610, R0 ;  /* 0x0000761004007816 */ /* 0x000fc80000000000 */
[----:B------:R-:W-:Y:S02]  /*23fc0*/  SEL R4, R2, R5, !P4 ;  /* 0x0000000502047207 */ /* 0x000fe40006000000 */
[----:B------:R-:W-:-:S07]  /*23fd0*/  SEL R5, R5, R2, !P4 ;  /* 0x0000000205057207 */ /* 0x000fce0006000000 */
.L_x_550:
[----:B------:R-:W-:-:S08]  /*23fe0*/  NOP ;  /* 0x0000000000007918 */ /* 0x000fd00000000000 */
[----:B------:R-:W0:-:S00]  /*23ff0*/  USETMAXREG.DEALLOC.CTAPOOL 0x18 ;  /* 0x00000018000079c8 */ /* 0x000e0000080e0500 */
[----:B------:R-:W-:-:S13]  /*24000*/  ISETP.NE.AND P0, PT, RZ, UR8, PT ;  /* 0x00000008ff007c0c */ /* 0x000fda000bf05270 */
[----:B------:R-:W-:Y:S05]  /*24010*/  @P0 EXIT ;  /* 0x000000000000094d */ /* 0x000fea0003800000 */
[----:B0-----:R-:W-:Y:S01]  /*24020*/  LOP3.LUT P0, RZ, R0, 0xff, RZ, 0xc0, !PT ;  /* 0x000000ff00ff7812 */ /* 0x001fe2000780c0ff */
[----:B------:R-:W-:Y:S02]  /*24030*/  IMAD.MOV.U32 R6, RZ, RZ, 0x1 ;  /* 0x00000001ff067424 */ /* 0x000fe400078e00ff */
[----:B------:R-:W-:-:S10]  /*24040*/  IMAD.MOV.U32 R7, RZ, RZ, RZ ;  /* 0x000000ffff077224 */ /* 0x000fd400078e00ff */
[----:B------:R-:W-:Y:S05]  /*24050*/  @!P0 BRA `(.L_x_553) ;  /* 0x0000000c00408947 */ /* 0x000fea0003800000 */
[----:B------:R-:W0:Y:S01]  /*24060*/  LDC R0, c[0x0][0x28c] ;  /* 0x0000a300ff007b82 */ /* 0x000e220000000800 */
[----:B------:R-:W1:Y:S01]  /*24070*/  S2R R2, SR_TID.X ;  /* 0x0000000000027919 */ /* 0x000e620000002100 */
[----:B------:R-:W-:Y:S01]  /*24080*/  ULDC UR5, c[0x0][0x658] ;  /* 0x0001960000057ab9 */ /* 0x000fe20000000800 */
[----:B------:R-:W-:Y:S01]  /*24090*/  UMOV UR7, 0xffffffff ;  /* 0xffffffff00077882 */ /* 0x000fe20000000000 */
[----:B------:R-:W-:Y:S01]  /*240a0*/  ULDC UR6, c[0x0][0xc] ;  /* 0x0000030000067ab9 */ /* 0x000fe20000000800 */
[----:B------:R-:W-:Y:S01]  /*240b0*/  USHF.L.U32 UR8, UR7, UR5, URZ ;  /* 0x0000000507087299 */ /* 0x000fe2000800063f */
[----:B------:R-:W-:Y:S01]  /*240c0*/  BSSY B0, `(.L_x_553) ;  /* 0x00000c9000007945 */ /* 0x000fe20003800000 */
[----:B------:R-:W-:Y:S01]  /*240d0*/  UMOV UR9, 0x1 ;  /* 0x0000000100097882 */ /* 0x000fe20000000000 */
[----:B------:R-:W-:Y:S01]  /*240e0*/  ULDC UR7, c[0x0][0x10] ;  /* 0x0000040000077ab9 */ /* 0x000fe20000000800 */
[----:B------:R-:W-:Y:S01]  /*240f0*/  USHF.L.U32 UR18, UR9, UR5, URZ ;  /* 0x0000000509127299 */ /* 0x000fe2000800063f */
[----:B------:R-:W-:Y:S01]  /*24100*/  IMAD.MOV.U32 R9, RZ, RZ, 0x1 ;  /* 0x00000001ff097424 */ /* 0x000fe200078e00ff */
[----:B------:R-:W-:Y:S01]  /*24110*/  UIMAD.WIDE.U32 UR6, UR6, UR7, URZ ;  /* 0x00000007060672a5 */ /* 0x000fe2000f8e003f */
[----:B------:R-:W-:Y:S01]  /*24120*/  IMAD.MOV.U32 R6, RZ, RZ, 0x1 ;  /* 0x00000001ff067424 */ /* 0x000fe200078e00ff */
[----:B------:R-:W-:Y:S01]  /*24130*/  ULDC UR5, c[0x0][0x14] ;  /* 0x0000050000057ab9 */ /* 0x000fe20000000800 */
[----:B------:R-:W-:Y:S01]  /*24140*/  IMAD.MOV.U32 R7, RZ, RZ, RZ ;  /* 0x000000ffff077224 */ /* 0x000fe200078e00ff */
[----:B------:R-:W-:-:S02]  /*24150*/  UIMAD.WIDE.U32 UR20, UR6, UR5, URZ ;  /* 0x00000005061472a5 */ /* 0x000fc4000f8e003f */
[----:B------:R-:W-:Y:S01]  /*24160*/  UIMAD UR16, UR7, UR5, URZ ;  /* 0x00000005071072a4 */ /* 0x000fe2000f8e023f */
[----:B------:R-:W-:Y:S01]  /*24170*/  ULDC UR4, c[0x0][0x600] ;  /* 0x0001800000047ab9 */ /* 0x000fe20000000800 */
[----:B------:R-:W-:Y:S02]  /*24180*/  ULOP3.LUT UR24, UR13, 0x2, URZ, 0xfc, !UPT ;  /* 0x000000020d187892 */ /* 0x000fe4000f8efc3f */
[----:B------:R-:W-:Y:S01]  /*24190*/  UIADD3 UR4, UR4, -0x1, URZ ;  /* 0xffffffff04047890 */ /* 0x000fe2000fffe03f */
[----:B0-----:R-:W-:Y:S01]  /*241a0*/  VIADD R0, R0, 0x3f ;  /* 0x0000003f00007836 */ /* 0x001fe20000000000 */
[----:B------:R-:W-:Y:S02]  /*241b0*/  ULOP3.LUT UR17, URZ, UR8, URZ, 0x33, !UPT ;  /* 0x000000083f117292 */ /* 0x000fe4000f8e333f */
[----:B------:R-:W-:Y:S02]  /*241c0*/  UIADD3 UR16, UR21, UR16, URZ ;  /* 0x0000001015107290 */ /* 0x000fe4000fffe03f */
[----:B------:R-:W-:Y:S01]  /*241d0*/  SHF.R.S32.HI R3, RZ, 0x1f, R0 ;  /* 0x0000001fff037819 */ /* 0x000fe20000011400 */
[----:B------:R-:W-:-:S03]  /*241e0*/  ULDC.64 UR22, c[0x0][0x198] ;  /* 0x0000660000167ab9 */ /* 0x000fc60000000a00 */
[----:B------:R-:W-:Y:S02]  /*241f0*/  LEA.HI R0, R3, R0, RZ, 0x6 ;  /* 0x0000000003007211 */ /* 0x000fe400078f30ff */
[C---:B-1----:R-:W-:Y:S02]  /*24200*/  LOP3.LUT P2, RZ, R2.reuse, 0x7f, RZ, 0xc0, !PT ;  /* 0x0000007f02ff7812 */ /* 0x042fe4000784c0ff */
[----:B------:R-:W-:Y:S02]  /*24210*/  SHF.R.S32.HI R0, RZ, 0x6, R0 ;  /* 0x00000006ff007819 */ /* 0x000fe40000011400 */
[----:B------:R-:W-:-:S03]  /*24220*/  LOP3.LUT P0, RZ, R2, 0x1f, RZ, 0xc0, !PT ;  /* 0x0000001f02ff7812 */ /* 0x000fc6000780c0ff */
[----:B------:R-:W-:Y:S01]  /*24230*/  VIADD R14, R0, 0x1 ;  /* 0x00000001000e7836 */ /* 0x000fe20000000000 */
[----:B------:R-:W-:-:S13]  /*24240*/  PLOP3.LUT P0, PT, P0, P2, PT, 0x8a, 0x0 ;  /* 0x000000000000781c */ /* 0x000fda0000705172 */
.L_x_565:
[----:B------:R-:W-:-:S03]  /*24250*/  UMOV UR5, 0xffffffff ;  /* 0xffffffff00057882 */ /* 0x000fc60000000000 */
[----:B------:R-:W-:Y:S05]  /*24260*/  BRA.DIV UR5, `(.L_x_554) ;  /* 0x0000000e05947947 */ /* 0x000fea000b800000 */
[----:B------:R-:W-:-:S13]  /*24270*/  ELECT P1, URZ, PT ;  /* 0x00000000003f782f */ /* 0x000fda0003820000 */
.L_x_575:
[----:B------:R-:W0:Y:S01]  /*24280*/  LDC R2, c[0x0][0x28c] ;  /* 0x0000a300ff027b82 */ /* 0x000e220000000800 */
[----:B------:R-:W-:Y:S01]  /*24290*/  BSSY B1, `(.L_x_555) ;  /* 0x0000035000017945 */ /* 0x000fe20003800000 */
[----:B0-----:R-:W-:-:S13]  /*242a0*/  ISETP.LT.OR P1, PT, R2, 0x1, !P1 ;  /* 0x000000010200780c */ /* 0x001fda0004f21670 */
[----:B------:R-:W-:Y:S05]  /*242b0*/  @P1 BRA `(.L_x_556) ;  /* 0x0000000000c81947 */ /* 0x000fea0003800000 */
[----:B------:R-:W-:Y:S02]  /*242c0*/  IMAD.SHL.U32 R4, R4, 0x100, RZ ;  /* 0x0000010004047824 */ /* 0x000fe400078e00ff */
[----:B------:R-:W-:Y:S02]  /*242d0*/  IMAD.SHL.U32 R5, R5, 0x100, RZ ;  /* 0x0000010005057824 */ /* 0x000fe400078e00ff */
[----:B------:R-:W-:Y:S02]  /*242e0*/  IMAD.MOV.U32 R13, RZ, RZ, RZ ;  /* 0x000000ffff0d7224 */ /* 0x000fe400078e00ff */
[----:B------:R-:W-:Y:S02]  /*242f0*/  IMAD.MOV.U32 R3, RZ, RZ, R14 ;  /* 0x000000ffff037224 */ /* 0x000fe400078e000e */
[----:B------:R-:W-:Y:S02]  /*24300*/  IMAD.MOV.U32 R2, RZ, RZ, R6 ;  /* 0x000000ffff027224 */ /* 0x000fe400078e0006 */
[----:B------:R-:W-:-:S07]  /*24310*/  IMAD.MOV.U32 R8, RZ, RZ, R7 ;  /* 0x000000ffff087224 */ /* 0x000fce00078e0007 */
.L_x_560:
[----:B------:R-:W0:Y:S01]  /*24320*/  S2R R12, SR_CgaCtaId ;  /* 0x00000000000c7919 */ /* 0x000e220000008800 */
[----:B------:R-:W-:-:S04]  /*24330*/  MOV R11, 0x400 ;  /* 0x00000400000b7802 */ /* 0x000fc80000000f00 */
[----:B0-----:R-:W-:Y:S02]  /*24340*/  LEA R15, R12, R11, 0x18 ;  /* 0x0000000b0c0f7211 */ /* 0x001fe400078ec0ff */
[----:B------:R-:W-:Y:S01]  /*24350*/  SHF.L.U32 R11, R2, 0x1f, RZ ;  /* 0x0000001f020b7819 */ /* 0x000fe200000006ff */
[----:B------:R-:W0:Y:S02]  /*24360*/  @!P2 LDC R12, c[0x0][0x500] ;  /* 0x00014000ff0cab82 */ /* 0x000e240000000800 */
[----:B------:R-:W-:-:S04]  /*24370*/  IMAD R16, R8, 0x8, R15 ;  /* 0x0000000808107824 */ /* 0x000fc800078e020f */
[----:B------:R-:W1:Y:S02]  /*24380*/  SYNCS.PHASECHK.TRANS64.TRYWAIT P1, [R16+URZ+0x18], R11 ;  /* 0x0000180b100075a7 */ /* 0x000e64000802017f */
[----:B-1----:R-:W-:Y:S05]  /*24390*/  @!P1 BRA `(.L_x_557) ;  /* 0x0000000c00689947 */ /* 0x002fea0003800000 */
.L_x_576:
[----:B------:R-:W-:Y:S01]  /*243a0*/  UPRMT UR5, UR24, 0x9910, URZ ;  /* 0x0000991018057896 */ /* 0x000fe2000800003f */
[----:B0-----:R0:W-:Y:S03]  /*243b0*/  @!P2 SYNCS.ARRIVE.TRANS64 RZ, [R16+URZ], R12 ;  /* 0x0000000c10ffa9a7 */ /* 0x0011e6000800003f */
[----:B------:R-:W-:-:S06]  /*243c0*/  UISETP.NE.AND UP0, UPT, UR5, 0x2, UPT ;  /* 0x000000020500788c */ /* 0x000fcc000bf05270 */
[----:B------:R-:W-:-:S13]  /*243d0*/  PLOP3.LUT P1, PT, PT, PT, UP0, 0x80, 0x0 ;  /* 0x000000000000781c */ /* 0x000fda0003f2f008 */
[----:B0-----:R-:W-:Y:S05]  /*243e0*/  @P1 BRA `(.L_x_558) ;  /* 0x0000000000041947 */ /* 0x001fea0003800000 */
[----:B------:R-:W-:Y:S01]  /*243f0*/  BPT.TRAP 0x1 ;  /* 0x000000040000795c */ /* 0x000fe20000300000 */
.L_x_558:
[----:B------:R-:W-:Y:S05]  /*24400*/  @P0 BRA `(.L_x_559) ;  /* 0x0000000000040947 */ /* 0x000fea0003800000 */
[----:B------:R-:W-:Y:S01]  /*24410*/  BPT.TRAP 0x1 ;  /* 0x000000040000795c */ /* 0x000fe20000300000 */
.L_x_559:
[----:B------:R-:W-:Y:S01]  /*24420*/  IMAD R15, R8, 0x4000, R15 ;  /* 0x00004000080f7824 */ /* 0x000fe200078e020f */
[----:B------:R-:W-:Y:S01]  /*24430*/  R2UR UR9, R16 ;  /* 0x00000000100972ca */ /* 0x000fe200000e0000 */
[----:B------:R-:W-:Y:S01]  /*24440*/  VIADD R3, R3, 0xffffffff ;  /* 0xffffffff03037836 */ /* 0x000fe20000000000 */
[----:B------:R-:W-:Y:S01]  /*24450*/  UIADD3 UR6, UP0, UR22, 0xf0, URZ ;  /* 0x000000f016067890 */ /* 0x000fe2000ff1e03f */
[----:B------:R-:W-:Y:S01]  /*24460*/  R2UR UR11, R5 ;  /* 0x00000000050b72ca */ /* 0x000fe200000e0000 */
[----:B------:R-:W-:Y:S01]  /*24470*/  UIADD3 UR26, UP1, UR22, 0x1f0, URZ ;  /* 0x000001f0161a7890 */ /* 0x000fe2000ff3e03f */
[----:B------:R-:W-:Y:S01]  /*24480*/  R2UR UR5, R15 ;  /* 0x000000000f0572ca */ /* 0x000fe200000e0000 */
[----:B------:R-:W-:Y:S01]  /*24490*/  UIADD3.X UR7, URZ, UR23, URZ, UP0, !UPT ;  /* 0x000000173f077290 */ /* 0x000fe200087fe43f */
[----:B------:R-:W-:Y:S01]  /*244a0*/  R2UR UR10, R13 ;  /* 0x000000000d0a72ca */ /* 0x000fe200000e0000 */
[----:B------:R-:W-:Y:S01]  /*244b0*/  VIADD R8, R8, 0x1 ;  /* 0x0000000108087836 */ /* 0x000fe20000000000 */
[----:B------:R-:W-:Y:S01]  /*244c0*/  R2UR UR12, R10 ;  /* 0x000000000a0c72ca */ /* 0x000fe200000e0000 */
[----:B------:R-:W-:Y:S01]  /*244d0*/  UIADD3.X UR27, URZ, UR23, URZ, UP1, !UPT ;  /* 0x000000173f1b7290 */ /* 0x000fe20008ffe43f */
[----:B------:R-:W-:Y:S01]  /*244e0*/  R2UR UR19, R4 ;  /* 0x00000000041372ca */ /* 0x000fe200000e0000 */
[----:B------:R-:W-:Y:S01]  /*244f0*/  UMOV UR14, 0x0 ;  /* 0x00000000000e7882 */ /* 0x000fe20000000000 */
[----:B------:R-:W-:Y:S01]  /*24500*/  ISETP.GT.AND P3, PT, R3, 0x1, PT ;  /* 0x000000010300780c */ /* 0x000fe20003f64270 */
[----:B------:R-:W-:Y:S01]  /*24510*/  UMOV UR15, 0x10000000 ;  /* 0x10000000000f7882 */ /* 0x000fe20000000000 */
[----:B------:R-:W-:Y:S01]  /*24520*/  ISETP.NE.AND P1, PT, R8, 0x3, PT ;  /* 0x000000030800780c */ /* 0x000fe20003f25270 */
[----:B------:R-:W-:-:S02]  /*24530*/  VIADD R13, R13, 0x40 ;  /* 0x000000400d0d7836 */ /* 0x000fc40000000000 */
[----:B------:R-:W-:Y:S01]  /*24540*/  UIADD3 UR8, UR5, 0x100, URZ ;  /* 0x0000010005087890 */ /* 0x000fe2000fffe03f */
[----:B-1----:R-:W-:Y:S01]  /*24550*/  SEL R11, RZ, 0x1, P1 ;  /* 0x00000001ff0b7807 */ /* 0x002fe20000800000 */
[----:B------:R-:W-:Y:S01]  /*24560*/  UIADD3 UR5, UR5, 0xc100, URZ ;  /* 0x0000c10005057890 */ /* 0x000fe2000fffe03f */
[----:B------:R-:W-:Y:S02]  /*24570*/  SEL R8, R8, RZ, P1 ;  /* 0x000000ff08087207 */ /* 0x000fe40000800000 */
[----:B------:R-:W-:-:S04]  /*24580*/  LOP3.LUT R2, R2, R11, RZ, 0x3c, !PT ;  /* 0x0000000b02027212 */ /* 0x000fc800078e3cff */
[----:B------:R0:W-:Y:S02]  /*24590*/  UTMALDG.3D [UR8], [UR6], desc[UR14] ;  /* 0x00000e08060075b4 */ /* 0x0001e40008011000 */
[----:B0-----:R-:W-:Y:S01]  /*245a0*/  UMOV UR8, UR5 ;  /* 0x0000000500087c82 */ /* 0x001fe20008000000 */
[----:B------:R-:W-:Y:S02]  /*245b0*/  UMOV UR11, UR19 ;  /* 0x00000013000b7c82 */ /* 0x000fe40008000000 */
[----:B------:R0:W-:Y:S02]  /*245c0*/  UTMALDG.3D [UR8], [UR26], desc[UR14] ;  /* 0x00000e081a0075b4 */ /* 0x0001e40008011000 */
[----:B0-----:R-:W-:Y:S05]  /*245d0*/  @P3 BRA `(.L_x_560) ;  /* 0xfffffffc00503947 */ /* 0x001fea000383ffff */
.L_x_556:
[----:B------:R-:W-:Y:S05]  /*245e0*/  BSYNC B1 ;  /* 0x0000000000017941 */ /* 0x000fea0003800000 */
.L_x_555:
[----:B------:R-:W2:Y:S01]  /*245f0*/  LDL.LU R16, [R1+0x454] ;  /* 0x0004540001107983 */ /* 0x000ea20000300800 */
[----:B------:R-:W-:Y:S01]  /*24600*/  LOP3.LUT P1, RZ, R9, 0xff, RZ, 0xc0, !PT ;  /* 0x000000ff09ff7812 */ /* 0x000fe2000782c0ff */
[C---:B------:R-:W-:Y:S01]  /*24610*/  IMAD.IADD R4, R0.reuse, 0x1, R7 ;  /* 0x0000000100047824 */ /* 0x040fe200078e0207 */
[----:B------:R-:W-:Y:S01]  /*24620*/  ULDC.64 UR6, c[0x0][0x650] ;  /* 0x0001940000067ab9 */ /* 0x000fe20000000a00 */
[----:B------:R-:W3:Y:S01]  /*24630*/  LDL.LU R15, [R1+0x458] ;  /* 0x00045800010f7983 */ /* 0x000ee20000300800 */
[----:B------:R-:W-:Y:S01]  /*24640*/  ISETP.GE.U32.AND P3, PT, R0, 0x3, PT ;  /* 0x000000030000780c */ /* 0x000fe20003f66070 */
[----:B------:R-:W-:Y:S01]  /*24650*/  BSSY B1, `(.L_x_561) ;  /* 0x000006d000017945 */ /* 0x000fe20003800000 */
[----:B------:R-:W-:Y:S01]  /*24660*/  IMAD.MOV.U32 R10, RZ, RZ, -0x1 ;  /* 0xffffffffff0a7424 */ /* 0x000fe200078e00ff */
[----:B------:R-:W-:-:S06]  /*24670*/  PRMT R9, RZ, 0x7610, R9 ;  /* 0x00007610ff097816 */ /* 0x000fcc0000000009 */
[----:B------:R-:W0:Y:S01]  /*24680*/  @P1 S2R R3, SR_CgaCtaId ;  /* 0x0000000000031919 */ /* 0x000e220000008800 */
[----:B------:R-:W-:-:S04]  /*24690*/  @P1 MOV R2, 0x400 ;  /* 0x0000040000021802 */ /* 0x000fc80000000f00 */
[----:B0-----:R-:W-:-:S04]  /*246a0*/  @P1 LEA R2, R3, R2, 0x18 ;  /* 0x0000000203021211 */ /* 0x001fc800078ec0ff */
[----:B------:R0:W-:Y:S01]  /*246b0*/  @P1 SYNCS.ARRIVE.TRANS64.A1T0 RZ, [R2+URZ+0x48], RZ ;  /* 0x000048ff02ff19a7 */ /* 0x0001e2000810003f */
[----:B------:R-:W-:-:S04]  /*246c0*/  ISETP.GT.U32.AND P1, PT, R4, 0x2, PT ;  /* 0x000000020400780c */ /* 0x000fc80003f24070 */
[----:B------:R-:W-:Y:S01]  /*246d0*/  ISETP.LT.U32.AND P1, PT, R0, 0x3, P1 ;  /* 0x000000030000780c */ /* 0x000fe20000f21070 */
[----:B0-----:R-:W-:-:S05]  /*246e0*/  IMAD.WIDE.U32 R2, R4, -0x55555555, RZ ;  /* 0xaaaaaaab04027825 */ /* 0x001fca00078e00ff */
[----:B------:R-:W-:Y:S02]  /*246f0*/  SHF.R.U32.HI R5, RZ, 0x1, R3 ;  /* 0x00000001ff057819 */ /* 0x000fe40000011603 */
[----:B------:R-:W-:Y:S02]  /*24700*/  SEL R3, RZ, 0x1, !P1 ;  /* 0x00000001ff037807 */ /* 0x000fe40004800000 */
[----:B------:R-:W-:Y:S01]  /*24710*/  PRMT R2, RZ, 0x7610, R2 ;  /* 0x00007610ff027816 */ /* 0x000fe20000000002 */
[----:B------:R-:W-:Y:S01]  /*24720*/  IMAD R7, R5, -0x3, R4 ;  /* 0xfffffffd05077824 */ /* 0x000fe200078e0204 */
[----:B------:R-:W-:Y:S01]  /*24730*/  LOP3.LUT R6, R6, R3, RZ, 0x3c, !PT ;  /* 0x0000000306067212 */ /* 0x000fe200078e3cff */
[----:B------:R-:W-:-:S03]  /*24740*/  IMAD.MOV.U32 R4, RZ, RZ, -0x1 ;  /* 0xffffffffff047424 */ /* 0x000fc600078e00ff */
[----:B------:R-:W-:Y:S01]  /*24750*/  @P3 LOP3.LUT R6, R6, 0x1, R5, 0x78, !PT ;  /* 0x0000000106063812 */ /* 0x000fe200078e7805 */
[----:B------:R-:W-:Y:S01]  /*24760*/  IMAD.MOV.U32 R5, RZ, RZ, -0x1 ;  /* 0xffffffffff057424 */ /* 0x000fe200078e00ff */
[----:B---3--:R-:W-:-:S04]  /*24770*/  IADD3 R15, P1, R15, UR20, RZ ;  /* 0x000000140f0f7c10 */ /* 0x008fc8000ff3e0ff */
[----:B--2---:R-:W-:Y:S01]  /*24780*/  IADD3.X R16, R16, UR16, RZ, P1, !PT ;  /* 0x0000001010107c10 */ /* 0x004fe20008ffe4ff */
[----:B------:R0:W-:Y:S01]  /*24790*/  STL [R1+0x458], R15 ;  /* 0x0004580f01007387 */ /* 0x0001e20000100800 */
[----:B------:R-:W-:-:S03]  /*247a0*/  ISETP.GE.U32.AND P1, PT, R15, UR6, PT ;  /* 0x000000060f007c0c */ /* 0x000fc6000bf26070 */
[----:B------:R0:W-:Y:S01]  /*247b0*/  STL [R1+0x454], R16 ;  /* 0x0004541001007387 */ /* 0x0001e20000100800 */
[----:B------:R-:W-:-:S13]  /*247c0*/  ISETP.GE.U32.AND.EX P1, PT, R16, UR7, PT, P1 ;  /* 0x0000000710007c0c */ /* 0x000fda000bf26110 */
[----:B0-----:R-:W-:Y:S05]  /*247d0*/  @P1 BRA `(.L_x_562) ;  /* 0x0000000400501947 */ /* 0x001fea0003800000 */
[----:B------:R-:W0:Y:S01]  /*247e0*/  S2R R8, SR_CTAID.X ;  /* 0x0000000000087919 */ /* 0x000e220000002500 */
[----:B------:R-:W-:Y:S01]  /*247f0*/  ULDC UR5, c[0x0][0x150] ;  /* 0x0000540000057ab9 */ /* 0x000fe20000000800 */
[----:B------:R-:W1:Y:S01]  /*24800*/  LDC R3, c[0x0][0x144] ;  /* 0x00005100ff037b82 */ /* 0x000e620000000800 */
[----:B------:R-:W-:Y:S01]  /*24810*/  ULDC.64 UR6, c[0x0][0x628] ;  /* 0x00018a0000067ab9 */ /* 0x000fe20000000a00 */
[----:B------:R-:W2:Y:S01]  /*24820*/  S2R R5, SR_CTAID.Y ;  /* 0x0000000000057919 */ /* 0x000ea20000002600 */
[----:B------:R-:W-:Y:S01]  /*24830*/  ISETP.NE.U32.AND P1, PT, RZ, UR6, PT ;  /* 0x00000006ff007c0c */ /* 0x000fe2000bf25070 */
[----:B------:R-:W-:-:S03]  /*24840*/  ULDC UR8, c[0x0][0x630] ;  /* 0x00018c0000087ab9 */ /* 0x000fc60000000800 */
[----:B------:R-:W-:Y:S01]  /*24850*/  ISETP.NE.AND.EX P1, PT, RZ, UR7, PT, P1 ;  /* 0x00000007ff007c0c */ /* 0x000fe2000bf25310 */
[----:B------:R-:W3:Y:S01]  /*24860*/  LDC R12, c[0x0][0x148] ;  /* 0x00005200ff0c7b82 */ /* 0x000ee20000000800 */
[----:B0-----:R-:W-:Y:S02]  /*24870*/  I2FP.F32.U32 R2, R8 ;  /* 0x0000000800027245 */ /* 0x001fe40000201000 */
[----:B--2---:R-:W-:-:S03]  /*24880*/  I2FP.F32.U32 R4, R5 ;  /* 0x0000000500047245 */ /* 0x004fc60000201000 */
[----:B------:R-:W-:Y:S01]  /*24890*/  FMUL R2, R2, UR5 ;  /* 0x0000000502027c20 */ /* 0x000fe20008400000 */
[----:B------:R-:W-:Y:S02]  /*248a0*/  ULDC UR5, c[0x0][0x154] ;  /* 0x0000550000057ab9 */ /* 0x000fe40000000800 */
[----:B------:R-:W-:-:S03]  /*248b0*/  FMUL R10, R4, UR5 ;  /* 0x00000005040a7c20 */ /* 0x000fc60008400000 */
[----:B------:R-:W0:Y:S08]  /*248c0*/  F2I.U32.TRUNC.NTZ R2, R2 ;  /* 0x0000000200027305 */ /* 0x000e30000020f000 */
[----:B------:R-:W2:Y:S01]  /*248d0*/  F2I.U32.TRUNC.NTZ R10, R10 ;  /* 0x0000000a000a7305 */ /* 0x000ea2000020f000 */
[----:B0-----:R-:W-:Y:S02]  /*248e0*/  IMAD.MOV R4, RZ, RZ, -R2 ;  /* 0x000000ffff047224 */ /* 0x001fe400078e0a02 */
[----:B------:R-:W-:-:S02]  /*248f0*/  IMAD.MOV.U32 R2, RZ, RZ, R15 ;  /* 0x000000ffff027224 */ /* 0x000fc400078e000f */
[----:B-1----:R-:W-:Y:S02]  /*24900*/  IMAD R8, R3, R4, R8 ;  /* 0x0000000403087224 */ /* 0x002fe400078e0208 */
[----:B--2---:R-:W-:-:S04]  /*24910*/  IMAD.MOV R3, RZ, RZ, -R10 ;  /* 0x000000ffff037224 */ /* 0x004fc800078e0a0a */
[----:B---3--:R-:W-:Y:S02]  /*24920*/  @P4 IMAD R8, R12, R3, R5 ;  /* 0x000000030c084224 */ /* 0x008fe400078e0205 */
[----:B------:R-:W-:Y:S01]  /*24930*/  IMAD.MOV.U32 R3, RZ, RZ, R16 ;  /* 0x000000ffff037224 */ /* 0x000fe200078e0010 */
[----:B------:R-:W-:Y:S06]  /*24940*/  @!P1 BRA `(.L_x_563) ;  /* 0x0000000000289947 */ /* 0x000fec0003800000 */
[----:B------:R-:W-:Y:S02]  /*24950*/  ULDC UR5, c[0x0][0x634] ;  /* 0x00018d0000057ab9 */ /* 0x000fe40000000800 */
[----:B------:R-:W-:-:S05]  /*24960*/  IADD3 R3, P1, R15, UR5, RZ ;  /* 0x000000050f037c10 */ /* 0x000fca000ff3e0ff */
[----:B------:R-:W-:-:S04]  /*24970*/  IMAD.X R11, RZ, RZ, R16, P1 ;  /* 0x000000ffff0b7224 */ /* 0x000fc800008e0610 */
[----:B------:R-:W-:-:S04]  /*24980*/  IMAD.WIDE.U32 R4, R11, UR6, RZ ;  /* 0x000000060b047c25 */ /* 0x000fc8000f8e00ff */
[----:B------:R-:W-:-:S04]  /*24990*/  IMAD.WIDE.U32 R4, P1, R3, UR7, R4 ;  /* 0x0000000703047c25 */ /* 0x000fc8000f820004 */
[----:B------:R-:W-:-:S04]  /*249a0*/  IMAD.WIDE.U32 R2, R3, UR6, RZ ;  /* 0x0000000603027c25 */ /* 0x000fc8000f8e00ff */
[----:B------:R-:W-:Y:S01]  /*249b0*/  IMAD.MOV.U32 R2, RZ, RZ, R5 ;  /* 0x000000ffff027224 */ /* 0x000fe200078e0005 */
[----:B------:R-:W-:Y:S01]  /*249c0*/  IADD3 RZ, P3, R3, R4, RZ ;  /* 0x0000000403ff7210 */ /* 0x000fe20007f7e0ff */
[----:B------:R-:W-:-:S04]  /*249d0*/  IMAD.X R3, RZ, RZ, RZ, P1 ;  /* 0x000000ffff037224 */ /* 0x000fc800008e06ff */
[----:B------:R-:W-:-:S08]  /*249e0*/  IMAD.WIDE.U32.X R2, R11, UR7, R2, P3 ;  /* 0x000000070b027c25 */ /* 0x000fd000098e0402 */
.L_x_563:
[--C-:B------:R-:W-:Y:S01]  /*249f0*/  SHF.R.U64 R10, R2, UR8, R3.reuse ;  /* 0x00000008020a7c19 */ /* 0x100fe20008001203 */
[----:B------:R-:W-:Y:S01]  /*24a00*/  ULDC.64 UR6, c[0x0][0x620] ;  /* 0x0001880000067ab9 */ /* 0x000fe20000000a00 */
[----:B------:R-:W-:Y:S01]  /*24a10*/  SHF.R.U32.HI R2, RZ, UR8, R3 ;  /* 0x00000008ff027c19 */ /* 0x000fe20008011603 */
[----:B------:R-:W-:Y:S01]  /*24a20*/  IMAD.MOV.U32 R3, RZ, RZ, R16 ;  /* 0x000000ffff037224 */ /* 0x000fe200078e0010 */
[----:B------:R-:W-:Y:S01]  /*24a30*/  IADD3 R11, P1, RZ, -R10, RZ ;  /* 0x8000000aff0b7210 */ /* 0x000fe20007f3e0ff */
[----:B------:R-:W-:-:S04]  /*24a40*/  ULDC UR5, c[0x0][0x618] ;  /* 0x0001860000057ab9 */ /* 0x000fc80000000800 */
[----:B------:R-:W-:-:S04]  /*24a50*/  IMAD.X R2, RZ, RZ, ~R2, P1 ;  /* 0x000000ffff027224 */ /* 0x000fc800008e0e02 */
[----:B------:R-:W-:-:S04]  /*24a60*/  IMAD R2, R2, UR6, RZ ;  /* 0x0000000602027c24 */ /* 0x000fc8000f8e02ff */
[----:B------:R-:W-:Y:S02]  /*24a70*/  IMAD R5, R11, UR7, R2 ;  /* 0x000000070b057c24 */ /* 0x000fe4000f8e0202 */
[----:B------:R-:W-:-:S04]  /*24a80*/  IMAD.MOV.U32 R2, RZ, RZ, R15 ;  /* 0x000000ffff027224 */ /* 0x000fc800078e000f */
[----:B------:R-:W-:Y:S01]  /*24a90*/  IMAD.WIDE.U32 R2, R11, UR6, R2 ;  /* 0x000000060b027c25 */ /* 0x000fe2000f8e0002 */
[----:B------:R-:W-:Y:S02]  /*24aa0*/  ULDC.64 UR6, c[0x0][0x640] ;  /* 0x0001900000067ab9 */ /* 0x000fe40000000a00 */
[----:B------:R-:W-:Y:S01]  /*24ab0*/  ISETP.NE.U32.AND P1, PT, RZ, UR6, PT ;  /* 0x00000006ff007c0c */ /* 0x000fe2000bf25070 */
[----:B------:R-:W-:-:S03]  /*24ac0*/  IMAD.IADD R3, R3, 0x1, R5 ;  /* 0x0000000103037824 */ /* 0x000fc600078e0205 */
[----:B------:R-:W-:Y:S02]  /*24ad0*/  ISETP.NE.AND.EX P1, PT, RZ, UR7, PT, P1 ;  /* 0x00000007ff007c0c */ /* 0x000fe4000bf25310 */
[--C-:B------:R-:W-:Y:S02]  /*24ae0*/  SHF.R.U64 R11, R2, UR5, R3.reuse ;  /* 0x00000005020b7c19 */ /* 0x100fe40008001203 */
[----:B------:R-:W-:Y:S01]  /*24af0*/  SHF.R.U32.HI R2, RZ, UR5, R3 ;  /* 0x00000005ff027c19 */ /* 0x000fe20008011603 */
[----:B------:R-:W-:-:S03]  /*24b00*/  ULDC UR5, c[0x0][0x608] ;  /* 0x0001820000057ab9 */ /* 0x000fc60000000800 */
[--C-:B------:R-:W-:Y:S02]  /*24b10*/  SHF.R.U64 R12, R11, UR5, R2.reuse ;  /* 0x000000050b0c7c19 */ /* 0x100fe40008001202 */
[----:B------:R-:W-:Y:S01]  /*24b20*/  SHF.R.U32.HI R3, RZ, UR5, R2 ;  /* 0x00000005ff037c19 */ /* 0x000fe20008011602 */
[----:B------:R-:W-:-:S03]  /*24b30*/  ULDC UR5, c[0x0][0x658] ;  /* 0x0001960000057ab9 */ /* 0x000fc60000000800 */
[--C-:B------:R-:W-:Y:S02]  /*24b40*/  SHF.R.U64 R13, R12, UR5, R3.reuse ;  /* 0x000000050c0d7c19 */ /* 0x100fe40008001203 */
[----:B------:R-:W-:-:S03]  /*24b50*/  SHF.R.U32.HI R15, RZ, UR5, R3 ;  /* 0x00000005ff0f7c19 */ /* 0x000fc60008011603 */
[----:B------:R-:W-:Y:S02]  /*24b60*/  IMAD.MOV.U32 R2, RZ, RZ, R13 ;  /* 0x000000ffff027224 */ /* 0x000fe400078e000d */
        /* <DEDUP_REMOVED lines=12> */
.L_x_564:
[----:B------:R-:W-:Y:S01]  /*24c30*/  ULDC UR5, c[0x0][0x648] ;  /* 0x0001920000057ab9 */ /* 0x000fe20000000800 */
[----:B------:R-:W-:Y:S02]  /*24c40*/  LOP3.LUT R12, R12, UR17, RZ, 0xc0, !PT ;  /* 0x000000110c0c7c12 */ /* 0x000fe4000f8ec0ff */
[----:B------:R-:W-:Y:S01]  /*24c50*/  SHF.R.U64 R3, R2, UR5, R3 ;  /* 0x0000000502037c19 */ /* 0x000fe20008001203 */
[----:B------:R-:W-:-:S04]  /*24c60*/  ULDC UR5, c[0x0][0x638] ;  /* 0x00018e0000057ab9 */ /* 0x000fc80000000800 */
[----:B------:R-:W-:Y:S02]  /*24c70*/  IMAD.MOV R2, RZ, RZ, -R3 ;  /* 0x000000ffff027224 */ /* 0x000fe400078e0a03 */
[----:B------:R-:W-:Y:S02]  /*24c80*/  IMAD R5, R3, UR18, R12 ;  /* 0x0000001203057c24 */ /* 0x000fe4000f8e020c */
[----:B------:R-:W-:Y:S01]  /*24c90*/  IMAD R13, R2, UR5, R13 ;  /* 0x00000005020d7c24 */ /* 0x000fe2000f8e020d */
[----:B------:R-:W-:Y:S01]  /*24ca0*/  ULDC UR5, c[0x0][0x610] ;  /* 0x0001840000057ab9 */ /* 0x000fe20000000800 */
[----:B------:R-:W-:Y:S01]  /*24cb0*/  LOP3.LUT R2, R11, UR4, RZ, 0xc0, !PT ;  /* 0x000000040b027c12 */ /* 0x000fe2000f8ec0ff */
[----:B------:R-:W-:Y:S01]  /*24cc0*/  IMAD R8, R5, UR5, R8 ;  /* 0x0000000505087c24 */ /* 0x000fe2000f8e0208 */
[----:B------:R-:W-:-:S03]  /*24cd0*/  ULDC UR5, c[0x0][0x600] ;  /* 0x0001800000057ab9 */ /* 0x000fc60000000800 */
[----:B------:R-:W-:Y:S02]  /*24ce0*/  IMAD R13, R13, UR5, R2 ;  /* 0x000000050d0d7c24 */ /* 0x000fe4000f8e0202 */
[----:B------:R-:W-:-:S03]  /*24cf0*/  IMAD.MOV.U32 R2, RZ, RZ, 0x1 ;  /* 0x00000001ff027424 */ /* 0x000fc600078e00ff */
[----:B------:R-:W-:Y:S02]  /*24d00*/  SEL R4, R13, R8, !P4 ;  /* 0x000000080d047207 */ /* 0x000fe40006000000 */
[----:B------:R-:W-:-:S07]  /*24d10*/  SEL R5, R8, R13, !P4 ;  /* 0x0000000d08057207 */ /* 0x000fce0006000000 */
.L_x_562:
[----:B------:R-:W-:Y:S05]  /*24d20*/  BSYNC B1 ;  /* 0x0000000000017941 */ /* 0x000fea0003800000 */
.L_x_561:
[----:B------:R-:W-:-:S13]  /*24d30*/  LOP3.LUT P1, RZ, R2, 0xff, RZ, 0xc0, !PT ;  /* 0x000000ff02ff7812 */ /* 0x000fda000782c0ff */
[----:B------:R-:W-:Y:S05]  /*24d40*/  @P1 BRA `(.L_x_565) ;  /* 0xfffffff400401947 */ /* 0x000fea000383ffff */
[----:B------:R-:W-:Y:S05]  /*24d50*/  BSYNC B0 ;  /* 0x0000000000007941 */ /* 0x000fea0003800000 */
.L_x_553:
[----:B------:R-:W-:-:S03]  /*24d60*/  UMOV UR5, 0xffffffff ;  /* 0xffffffff00057882 */ /* 0x000fc60000000000 */
[----:B------:R-:W-:Y:S05]  /*24d70*/  BRA.DIV UR5, `(.L_x_566) ;  /* 0x0000000605047947 */ /* 0x000fea000b800000 */
[----:B------:R-:W-:-:S13]  /*24d80*/  ELECT P0, URZ, PT ;  /* 0x00000000003f782f */ /* 0x000fda0003800000 */
.L_x_579:
[----:B------:R-:W-:Y:S04]  /*24d90*/  BSSY B0, `(.L_x_567) ;  /* 0x0000023000007945 */ /* 0x000fe80003800000 */
[----:B------:R-:W-:Y:S05]  /*24da0*/  @!P0 BRA `(.L_x_568) ;  /* 0x0000000000848947 */ /* 0x000fea0003800000 */
[----:B------:R-:W-:-:S04]  /*24db0*/  ULOP3.LUT UR5, UR13, 0x2, URZ, 0xfc, !UPT ;  /* 0x000000020d057892 */ /* 0x000fc8000f8efc3f */
[----:B------:R-:W-:-:S06]  /*24dc0*/  UISETP.NE.AND UP0, UPT, UR5, 0x3, UPT ;  /* 0x000000030500788c */ /* 0x000fcc000bf05270 */
[----:B------:R-:W-:-:S13]  /*24dd0*/  PLOP3.LUT P0, PT, PT, PT, UP0, 0x80, 0x0 ;  /* 0x000000000000781c */ /* 0x000fda0003f0f008 */
[----:B------:R-:W-:Y:S05]  /*24de0*/  @!P0 BRA `(.L_x_569) ;  /* 0x0000000000048947 */ /* 0x000fea0003800000 */
[----:B------:R-:W-:Y:S01]  /*24df0*/  BPT.TRAP 0x1 ;  /* 0x000000040000795c */ /* 0x000fe20000300000 */
.L_x_569:
[----:B------:R-:W0:Y:S01]  /*24e00*/  S2R R3, SR_CgaCtaId ;  /* 0x0000000000037919 */ /* 0x000e220000008800 */
[----:B------:R-:W-:Y:S02]  /*24e10*/  MOV R0, 0x400 ;  /* 0x0000040000007802 */ /* 0x000fe40000000f00 */
[----:B------:R-:W-:Y:S02]  /*24e20*/  SHF.L.U32 R2, R6, 0x1f, RZ ;  /* 0x0000001f06027819 */ /* 0x000fe400000006ff */
[----:B0-----:R-:W-:-:S05]  /*24e30*/  LEA R0, R3, R0, 0x18 ;  /* 0x0000000003007211 */ /* 0x001fca00078ec0ff */
[----:B------:R-:W-:-:S04]  /*24e40*/  VIADD R0, R0, 0x18 ;  /* 0x0000001800007836 */ /* 0x000fc80000000000 */
[----:B------:R-:W-:-:S04]  /*24e50*/  IMAD R3, R7, 0x8, R0 ;  /* 0x0000000807037824 */ /* 0x000fc800078e0200 */
[----:B------:R-:W0:Y:S02]  /*24e60*/  SYNCS.PHASECHK.TRANS64.TRYWAIT P0, [R3+URZ], R2 ;  /* 0x00000002030075a7 */ /* 0x000e24000800017f */
[----:B0-----:R-:W-:Y:S05]  /*24e70*/  @!P0 BRA `(.L_x_570) ;  /* 0x0000000000e88947 */ /* 0x001fea0003800000 */
.L_x_580:
[----:B------:R-:W-:-:S05]  /*24e80*/  VIADD R7, R7, 0x1 ;  /* 0x0000000107077836 */ /* 0x000fca0000000000 */
[----:B------:R-:W-:-:S04]  /*24e90*/  ISETP.NE.AND P0, PT, R7, 0x3, PT ;  /* 0x000000030700780c */ /* 0x000fc80003f05270 */
[----:B0-----:R-:W-:Y:S02]  /*24ea0*/  SEL R3, RZ, 0x1, P0 ;  /* 0x00000001ff037807 */ /* 0x001fe40000000000 */
[----:B------:R-:W-:Y:S02]  /*24eb0*/  SEL R7, R7, RZ, P0 ;  /* 0x000000ff07077207 */ /* 0x000fe40000000000 */
[----:B------:R-:W-:-:S03]  /*24ec0*/  LOP3.LUT R5, R6, R3, RZ, 0x3c, !PT ;  /* 0x0000000306057212 */ /* 0x000fc600078e3cff */
[----:B------:R-:W-:Y:S01]  /*24ed0*/  IMAD R3, R7, 0x8, R0 ;  /* 0x0000000807037824 */ /* 0x000fe200078e0200 */
[----:B------:R-:W-:-:S04]  /*24ee0*/  SHF.L.U32 R2, R5, 0x1f, RZ ;  /* 0x0000001f05027819 */ /* 0x000fc800000006ff */
[----:B------:R-:W0:Y:S02]  /*24ef0*/  SYNCS.PHASECHK.TRANS64.TRYWAIT P0, [R3+URZ], R2 ;  /* 0x00000002030075a7 */ /* 0x000e24000800017f */
[----:B0-----:R-:W-:Y:S05]  /*24f00*/  @!P0 BRA `(.L_x_571) ;  /* 0x0000000000d88947 */ /* 0x001fea0003800000 */
.L_x_581:
[----:B0-----:R-:W-:-:S05]  /*24f10*/  VIADD R2, R7, 0x1 ;  /* 0x0000000107027836 */ /* 0x001fca0000000000 */
[----:B------:R-:W-:-:S04]  /*24f20*/  ISETP.NE.AND P0, PT, R2, 0x3, PT ;  /* 0x000000030200780c */ /* 0x000fc80003f05270 */
[----:B------:R-:W-:Y:S02]  /*24f30*/  SEL R4, RZ, 0x1, P0 ;  /* 0x00000001ff047807 */ /* 0x000fe40000000000 */
[----:B------:R-:W-:Y:S02]  /*24f40*/  SEL R3, R2, RZ, P0 ;  /* 0x000000ff02037207 */ /* 0x000fe40000000000 */
[----:B------:R-:W-:-:S03]  /*24f50*/  LOP3.LUT R4, R5, R4, RZ, 0x3c, !PT ;  /* 0x0000000405047212 */ /* 0x000fc600078e3cff */
[----:B------:R-:W-:Y:S01]  /*24f60*/  IMAD R3, R3, 0x8, R0 ;  /* 0x0000000803037824 */ /* 0x000fe200078e0200 */
[----:B------:R-:W-:-:S07]  /*24f70*/  SHF.L.U32 R0, R4, 0x1f, RZ ;  /* 0x0000001f04007819 */ /* 0x000fce00000006ff */
.L_x_572:
[----:B0-----:R0:W1:Y:S02]  /*24f80*/  SYNCS.PHASECHK.TRANS64.TRYWAIT P0, [R3+URZ], R0 ;  /* 0x00000000030075a7 */ /* 0x001064000800017f */
[----:B-1----:R-:W-:Y:S05]  /*24f90*/  @!P0 NANOSLEEP.SYNCS 0x989680 ;  /* 0x009896800000895d */ /* 0x002fea0003900000 */
[----:B------:R-:W1:Y:S02]  /*24fa0*/  @!P0 SYNCS.PHASECHK.TRANS64 P0, [R3+URZ], R0 ;  /* 0x00000000030085a7 */ /* 0x000e64000800007f */
[----:B-1----:R-:W-:Y:S05]  /*24fb0*/  @!P0 BRA `(.L_x_572) ;  /* 0xfffffffc00f08947 */ /* 0x002fea000383ffff */
.L_x_568:
[----:B------:R-:W-:Y:S05]  /*24fc0*/  BSYNC B0 ;  /* 0x0000000000007941 */ /* 0x000fea0003800000 */
.L_x_567:
[----:B------:R-:W-:Y:S05]  /*24fd0*/  EXIT ;  /* 0x000000000000794d */ /* 0x000fea0003800000 */
.L_x_17:
[----:B-1----:R-:W-:-:S04]  /*24fe0*/  IMAD.U32 R3, RZ, RZ, UR6 ;  /* 0x00000006ff037e24 */ /* 0x002fc8000f8e00ff */
[----:B------:R1:W3:Y:S03]  /*24ff0*/  SYNCS.PHASECHK.TRANS64.TRYWAIT P0, [R3+URZ], R0 ;  /* 0x00000000030075a7 */ /* 0x0002e6000800017f */
[----:B---3--:R-:W-:Y:S05]  /*25000*/  @!P0 NANOSLEEP.SYNCS 0x989680 ;  /* 0x009896800000895d */ /* 0x008fea0003900000 */
[----:B------:R-:W3:Y:S02]  /*25010*/  @!P0 SYNCS.PHASECHK.TRANS64 P0, [R3+URZ], R0 ;  /* 0x00000000030085a7 */ /* 0x000ee4000800007f */
[----:B---3--:R-:W-:Y:S05]  /*25020*/  @!P0 BRA `(.L_x_17) ;  /* 0xfffffffc00ec8947 */ /* 0x008fea000383ffff */
[----:B------:R-:W-:Y:S05]  /*25030*/  BRA `(.L_x_16) ;  /* 0xfffffdd800b07947 */ /* 0x000fea000383ffff */
.L_x_23:
[----:B-----5:R1:W-:Y:S02]  /*25040*/  STL [R1+0x46c], R0 ;  /* 0x00046c0001007387 */ /* 0x0203e40000100800 */
[----:B-1----:R-:W-:-:S04]  /*25050*/  IMAD.U32 R0, RZ, RZ, UR16 ;  /* 0x00000010ff007e24 */ /* 0x002fc8000f8e00ff */
[----:B------:R1:W3:Y:S03]  /*25060*/  SYNCS.PHASECHK.TRANS64.TRYWAIT P0, [R0+URZ], R2 ;  /* 0x00000002000075a7 */ /* 0x0002e6000800017f */
[----:B---3--:R-:W-:Y:S05]  /*25070*/  @!P0 NANOSLEEP.SYNCS 0x989680 ;  /* 0x009896800000895d */ /* 0x008fea0003900000 */
[----:B------:R1:W3:Y:S02]  /*25080*/  @!P0 SYNCS.PHASECHK.TRANS64 P0, [R0+URZ], R2 ;  /* 0x00000002000085a7 */ /* 0x0002e4000800007f */
[----:B-1----:R1:W5:Y:S02]  /*25090*/  LDL.LU R0, [R1+0x46c] ;  /* 0x00046c0001007983 */ /* 0x0023640000300800 */
[----:B-1-3--:R-:W-:Y:S05]  /*250a0*/  @!P0 BRA `(.L_x_23) ;  /* 0xfffffffc00e48947 */ /* 0x00afea000383ffff */
[----:B------:R-:W-:Y:S05]  /*250b0*/  BRA `(.L_x_22) ;  /* 0xfffffe1c007c7947 */ /* 0x000fea000383ffff */
.L_x_554:
[----:B------:R-:W-:Y:S01]  /*250c0*/  BSSY B1, `(.L_x_573) ;  /* 0x0000006000017945 */ /* 0x000fe20003800000 */
[----:B------:R-:W-:-:S07]  /*250d0*/  IMAD.MOV.U32 R2, RZ, RZ, -0x1 ;  /* 0xffffffffff027424 */ /* 0x000fce00078e00ff */
[----:B------:R-:W-:Y:S05]  /*250e0*/  WARPSYNC.COLLECTIVE R2, `(.L_x_574) ;  /* 0x00000000020c7348 */ /* 0x000fea0003c00000 */
[----:B------:R-:W-:Y:S02]  /*250f0*/  ELECT P1, UR62, PT ;  /* 0x00000000003e782f */ /* 0x000fe40003820000 */
[----:B------:R-:W-:Y:S01]  /*25100*/  MOV R2, UR62 ;  /* 0x0000003e00027c02 */ /* 0x000fe20008000f00 */
[----:B------:R-:W-:Y:S10]  /*25110*/  ENDCOLLECTIVE ;  /* 0x000000000000791b */ /* 0x000ff40003800000 */
.L_x_574:
[----:B------:R-:W-:Y:S05]  /*25120*/  BSYNC B1 ;  /* 0x0000000000017941 */ /* 0x000fea0003800000 */
.L_x_573:
[----:B------:R-:W-:Y:S05]  /*25130*/  BRA `(.L_x_575) ;  /* 0xfffffff000507947 */ /* 0x000fea000383ffff */
.L_x_557:
[----:B-1----:R1:W2:Y:S02]  /*25140*/  SYNCS.PHASECHK.TRANS64.TRYWAIT P1, [R16+URZ+0x18], R11 ;  /* 0x0000180b100075a7 */ /* 0x0022a4000802017f */
[----:B--2---:R-:W-:Y:S05]  /*25150*/  @!P1 NANOSLEEP.SYNCS 0x989680 ;  /* 0x009896800000995d */ /* 0x004fea0003900000 */
[----:B------:R-:W2:Y:S02]  /*25160*/  @!P1 SYNCS.PHASECHK.TRANS64 P1, [R16+URZ+0x18], R11 ;  /* 0x0000180b100095a7 */ /* 0x000ea4000802007f */
[----:B--2---:R-:W-:Y:S05]  /*25170*/  @!P1 BRA `(.L_x_557) ;  /* 0xfffffffc00f09947 */ /* 0x004fea000383ffff */
[----:B------:R-:W-:Y:S05]  /*25180*/  BRA `(.L_x_576) ;  /* 0xfffffff000847947 */ /* 0x000fea000383ffff */
.L_x_566:
[----:B------:R-:W-:Y:S01]  /*25190*/  BSSY B0, `(.L_x_577) ;  /* 0x0000006000007945 */ /* 0x000fe20003800000 */
[----:B------:R-:W-:-:S07]  /*251a0*/  IMAD.MOV.U32 R2, RZ, RZ, -0x1 ;  /* 0xffffffffff027424 */ /* 0x000fce00078e00ff */
[----:B------:R-:W-:Y:S05]  /*251b0*/  WARPSYNC.COLLECTIVE R2, `(.L_x_578) ;  /* 0x00000000020c7348 */ /* 0x000fea0003c00000 */
[----:B------:R-:W-:Y:S02]  /*251c0*/  ELECT P1, UR62, PT ;  /* 0x00000000003e782f */ /* 0x000fe40003820000 */
[----:B------:R-:W-:Y:S01]  /*251d0*/  MOV R2, UR62 ;  /* 0x0000003e00027c02 */ /* 0x000fe20008000f00 */
[----:B------:R-:W-:Y:S10]  /*251e0*/  ENDCOLLECTIVE ;  /* 0x000000000000791b */ /* 0x000ff40003800000 */
.L_x_578:
[----:B------:R-:W-:Y:S05]  /*251f0*/  BSYNC B0 ;  /* 0x0000000000007941 */ /* 0x000fea0003800000 */
.L_x_577:
[----:B------:R-:W-:Y:S01]  /*25200*/  PLOP3.LUT P0, PT, P1, PT, PT, 0x80, 0x0 ;  /* 0x000000000000781c */ /* 0x000fe20000f0f070 */
[----:B------:R-:W-:-:S12]  /*25210*/  BRA `(.L_x_579) ;  /* 0xfffffff800dc7947 */ /* 0x000fd8000383ffff */
.L_x_570:
[----:B0-----:R0:W1:Y:S02]  /*25220*/  SYNCS.PHASECHK.TRANS64.TRYWAIT P0, [R3+URZ], R2 ;  /* 0x00000002030075a7 */ /* 0x001064000800017f */
[----:B-1----:R-:W-:Y:S05]  /*25230*/  @!P0 NANOSLEEP.SYNCS 0x989680 ;  /* 0x009896800000895d */ /* 0x002fea0003900000 */
[----:B------:R-:W1:Y:S02]  /*25240*/  @!P0 SYNCS.PHASECHK.TRANS64 P0, [R3+URZ], R2 ;  /* 0x00000002030085a7 */ /* 0x000e64000800007f */
[----:B-1----:R-:W-:Y:S05]  /*25250*/  @!P0 BRA `(.L_x_570) ;  /* 0xfffffffc00f08947 */ /* 0x002fea000383ffff */
[----:B------:R-:W-:Y:S05]  /*25260*/  BRA `(.L_x_580) ;  /* 0xfffffffc00047947 */ /* 0x000fea000383ffff */
.L_x_571:
[----:B0-----:R0:W1:Y:S02]  /*25270*/  SYNCS.PHASECHK.TRANS64.TRYWAIT P0, [R3+URZ], R2 ;  /* 0x00000002030075a7 */ /* 0x001064000800017f */
[----:B-1----:R-:W-:Y:S05]  /*25280*/  @!P0 NANOSLEEP.SYNCS 0x989680 ;  /* 0x009896800000895d */ /* 0x002fea0003900000 */
[----:B------:R-:W1:Y:S02]  /*25290*/  @!P0 SYNCS.PHASECHK.TRANS64 P0, [R3+URZ], R2 ;  /* 0x00000002030085a7 */ /* 0x000e64000800007f */
[----:B-1----:R-:W-:Y:S05]  /*252a0*/  @!P0 BRA `(.L_x_571) ;  /* 0xfffffffc00f08947 */ /* 0x002fea000383ffff */
[----:B------:R-:W-:Y:S05]  /*252b0*/  BRA `(.L_x_581) ;  /* 0xfffffffc00147947 */ /* 0x000fea000383ffff */
.L_x_582:
[----:B------:R-:W-:-:S00]  /*252c0*/  BRA `(.L_x_582) ;  /* 0xfffffffc00fc7947 */ /* 0x000fc0000383ffff */
[----:B------:R-:W-:-:S00]  /*252d0*/  NOP ;  /* 0x0000000000007918 */ /* 0x000fc00000000000 */
        /* <DEDUP_REMOVED lines=10> */
.L_x_583:


//--------------------- .nv.shared._ZN7cutlass13device_kernelINS_4gemm6kernel13GemmUniversalIN4cute5tupleIJiiiiEEENS1_10collective13CollectiveMmaINS1_37MainloopSm90TmaGmmaWarpSpecializedFP8ILi3ENS5_IJNS4_1CILi1EEESB_SB_EEENS1_35KernelTmaWarpSpecializedCooperativeEEENS5_IJNSA_ILi256EEESF_NSA_ILi64EEEEEENS_12float_e4m3_tENS5_IJlSB_lEEESI_SJ_NS4_8TiledMMAINS4_8MMA_AtomIJNS4_4SM904GMMA31MMA_64x256x32_F32E4M3E4M3_SS_TNILNSN_7ScaleInE1ELSP_1EEEEEENS4_6LayoutINS5_IJNSA_ILi2EEESB_SB_EEENS5_IJSB_NSA_ILi0EEESV_EEEEENS5_IJNS4_10UnderscoreESY_SY_EEEEENS4_13SM90_TMA_LOADENS4_14ComposedLayoutINS4_7SwizzleILi2ELi4ELi3EEENS4_18smem_ptr_flag_bitsILi8EEENSS_INS5_IJNSA_ILi8EEESG_EEENS5_IJSG_SB_EEEEEEEvNS4_8identityES11_S1B_vS1C_EENS_8epilogue10collective6detail29Sm90TmaWarpSpecializedAdapterINS1F_15DefaultEpilogueISI_SJ_SJ_NS1E_6thread17LinearCombinationISI_Li1EffLNS1J_9ScaleType4KindE0ELNS_15FloatRoundStyleE2ESI_EENS1_15EpilogueDefaultEEEEEvvEEEEvNT_6ParamsE --------------------------
	.section	.nv.shared._ZN7cutlass13device_kernelINS_4gemm6kernel13GemmUniversalIN4cute5tupleIJiiiiEEENS1_10collective13CollectiveMmaINS1_37MainloopSm90TmaGmmaWarpSpecializedFP8ILi3ENS5_IJNS4_1CILi1EEESB_SB_EEENS1_35KernelTmaWarpSpecializedCooperativeEEENS5_IJNSA_ILi256EEESF_NSA_ILi64EEEEEENS_12float_e4m3_tENS5_IJlSB_lEEESI_SJ_NS4_8TiledMMAINS4_8MMA_AtomIJNS4_4SM904GMMA31MMA_64x256x32_F32E4M3E4M3_SS_TNILNSN_7ScaleInE1ELSP_1EEEEEENS4_6LayoutINS5_IJNSA_ILi2EEESB_SB_EEENS5_IJSB_NSA_ILi0EEESV_EEEEENS5_IJNS4_10UnderscoreESY_SY_EEEEENS4_13SM90_TMA_LOADENS4_14ComposedLayoutINS4_7SwizzleILi2ELi4ELi3EEENS4_18smem_ptr_flag_bitsILi8EEENSS_INS5_IJNSA_ILi8EEESG_EEENS5_IJSG_SB_EEEEEEEvNS4_8identityES11_S1B_vS1C_EENS_8epilogue10collective6detail29Sm90TmaWarpSpecializedAdapterINS1F_15DefaultEpilogueISI_SJ_SJ_NS1E_6thread17LinearCombinationISI_Li1EffLNS1J_9ScaleType4KindE0ELNS_15FloatRoundStyleE2ESI_EENS1_15EpilogueDefaultEEEEEvvEEEEvNT_6ParamsE,"aw",@nobits
	.sectionflags	@""
	.align	16
	.zero		1024


//--------------------- .nv.shared.reserved.0     --------------------------
	.section	.nv.shared.reserved.0,"aw",@nobits
	.weak		__nv_reservedSMEM_offset_0_alias
	.size		__nv_reservedSMEM_offset_0_alias, 0, 0
	.other		__nv_reservedSMEM_offset_0_alias,@"STO_CUDA_RESERVED_SHARED STV_DEFAULT"
__nv_reservedSMEM_offset_0_alias:
	.zero		0


//--------------------- .nv.global                --------------------------
	.section	.nv.global,"aw",@nobits
.nv.global:
	.type		_ZN39_INTERNAL_b076815c_4_k_cu_b816479b_42484cute1_E,@object
	.size		_ZN39_INTERNAL_b076815c_4_k_cu_b816479b_42484cute1_E,(_ZN39_INTERNAL_b076815c_4_k_cu_b816479b_42484cuda3std3__45__cpo6cbeginE - _ZN39_INTERNAL_b076815c_4_k_cu_b816479b_42484cute1_E)
_ZN39_INTERNAL_b076815c_4_k_cu_b816479b_42484cute1_E:
	.zero		1
	.type		_ZN39_INTERNAL_b076815c_4_k_cu_b816479b_42484cuda3std3__45__cpo6cbeginE,@object
	.size		_ZN39_INTERNAL_b076815c_4_k_cu_b816479b_42484cuda3std3__45__cpo6cbeginE,(_ZN39_INTERNAL_b076815c_4_k_cu_b816479b_42484cuda3std3__48in_placeE - _ZN39_INTERNAL_b076815c_4_k_cu_b816479b_42484cuda3std3__45__cpo6cbeginE)
_ZN39_INTERNAL_b076815c_4_k_cu_b816479b_42484cuda3std3__45__cpo6cbeginE:
	.zero		1
	.type		_ZN39_INTERNAL_b076815c_4_k_cu_b816479b_42484cuda3std3__48in_placeE,@object
	.size		_ZN39_INTERNAL_b076815c_4_k_cu_b816479b_42484cuda3std3__48in_placeE,(_ZN39_INTERNAL_b076815c_4_k_cu_b816479b_42484cuda3std6ranges3__45__cpo9iter_moveE - _ZN39_INTERNAL_b076815c_4_k_cu_b816479b_42484cuda3std3__48in_placeE)
_ZN39_INTERNAL_b076815c_4_k_cu_b816479b_42484cuda3std3__48in_placeE:
	.zero		1
	.type		_ZN39_INTERNAL_b076815c_4_k_cu_b816479b_42484cuda3std6ranges3__45__cpo9iter_moveE,@object
	.size		_ZN39_INTERNAL_b076815c_4_k_cu_b816479b_42484cuda3std6ranges3__45__cpo9iter_moveE,(_ZN39_INTERNAL_b076815c_4_k_cu_b816479b_42484cuda3std3__45__cpo5beginE - _ZN39_INTERNAL_b076815c_4_k_cu_b816479b_42484cuda3std6ranges3__45__cpo9iter_moveE)
_ZN39_INTERNAL_b076815c_4_k_cu_b816479b_42484cuda3std6ranges3__45__cpo9iter_moveE:
	.zero		1
	.type		_ZN39_INTERNAL_b076815c_4_k_cu_b816479b_42484cuda3std3__45__cpo5beginE,@object
	.size		_ZN39_INTERNAL_b076815c_4_k_cu_b816479b_42484cuda3std3__45__cpo5beginE,(_ZN39_INTERNAL_b076815c_4_k_cu_b816479b_42484cuda3std3__441_GLOBAL__N__b076815c_4_k_cu_b816479b_42486ignoreE - _ZN39_INTERNAL_b076815c_4_k_cu_b816479b_42484cuda3std3__45__cpo5beginE)
_ZN39_INTERNAL_b076815c_4_k_cu_b816479b_42484cuda3std3__45__cpo5beginE:
	.zero		1
	.type		_ZN39_INTERNAL_b076815c_4_k_cu_b816479b_42484cuda3std3__441_GLOBAL__N__b076815c_4_k_cu_b816479b_42486ignoreE,@object
	.size		_ZN39_INTERNAL_b076815c_4_k_cu_b816479b_42484cuda3std3__441_GLOBAL__N__b076815c_4_k_cu_b816479b_42486ignoreE,(_ZN39_INTERNAL_b076815c_4_k_cu_b816479b_42484cute7productE - _ZN39_INTERNAL_b076815c_4_k_cu_b816479b_42484cuda3std3__441_GLOBAL__N__b076815c_4_k_cu_b816479b_42486ignoreE)
_ZN39_INTERNAL_b076815c_4_k_cu_b816479b_42484cuda3std3__441_GLOBAL__N__b076815c_4_k_cu_b816479b_42486ignoreE:
	.zero		1
	.type		_ZN39_INTERNAL_b076815c_4_k_cu_b816479b_42484cute7productE,@object
	.size		_ZN39_INTERNAL_b076815c_4_k_cu_b816479b_42484cute7productE,(_ZN39_INTERNAL_b076815c_4_k_cu_b816479b_42484cuda3std3__45__cpo3endE - _ZN39_INTERNAL_b076815c_4_k_cu_b816479b_42484cute7productE)
_ZN39_INTERNAL_b076815c_4_k_cu_b816479b_42484cute7productE:
	.zero		1
	.type		_ZN39_INTERNAL_b076815c_4_k_cu_b816479b_42484cuda3std3__45__cpo3endE,@object
	.size		_ZN39_INTERNAL_b076815c_4_k_cu_b816479b_42484cuda3std3__45__cpo3endE,(_ZN39_INTERNAL_b076815c_4_k_cu_b816479b_42484cuda3std3__419piecewise_constructE - _ZN39_INTERNAL_b076815c_4_k_cu_b816479b_42484cuda3std3__45__cpo3endE)
_ZN39_INTERNAL_b076815c_4_k_cu_b816479b_42484cuda3std3__45__cpo3endE:
	.zero		1
	.type		_ZN39_INTERNAL_b076815c_4_k_cu_b816479b_42484cuda3std3__419piecewise_constructE,@object
	.size		_ZN39_INTERNAL_b076815c_4_k_cu_b816479b_42484cuda3std3__419piecewise_constructE,(_ZN39_INTERNAL_b076815c_4_k_cu_b816479b_42484cuda3std3__45__cpo4cendE - _ZN39_INTERNAL_b076815c_4_k_cu_b816479b_42484cuda3std3__419piecewise_constructE)
_ZN39_INTERNAL_b076815c_4_k_cu_b816479b_42484cuda3std3__419piecewise_constructE:
	.zero		1
	.type		_ZN39_INTERNAL_b076815c_4_k_cu_b816479b_42484cuda3std3__45__cpo4cendE,@object
	.size		_ZN39_INTERNAL_b076815c_4_k_cu_b816479b_42484cuda3std3__45__cpo4cendE,(_ZN39_INTERNAL_b076815c_4_k_cu_b816479b_42484cuda3std6ranges3__45__cpo4swapE - _ZN39_INTERNAL_b076815c_4_k_cu_b816479b_42484cuda3std3__45__cpo4cendE)
_ZN39_INTERNAL_b076815c_4_k_cu_b816479b_42484cuda3std3__45__cpo4cendE:
	.zero		1
	.type		_ZN39_INTERNAL_b076815c_4_k_cu_b816479b_42484cuda3std6ranges3__45__cpo4swapE,@object
	.size		_ZN39_INTERNAL_b076815c_4_k_cu_b816479b_42484cuda3std6ranges3__45__cpo4swapE,(.L_7 - _ZN39_INTERNAL_b076815c_4_k_cu_b816479b_42484cuda3std6ranges3__45__cpo4swapE)
_ZN39_INTERNAL_b076815c_4_k_cu_b816479b_42484cuda3std6ranges3__45__cpo4swapE:
	.zero		1
.L_7:


//--------------------- .nv.constant0._ZN7cutlass13device_kernelINS_4gemm6kernel13GemmUniversalIN4cute5tupleIJiiiiEEENS1_10collective13CollectiveMmaINS1_37MainloopSm90TmaGmmaWarpSpecializedFP8ILi3ENS5_IJNS4_1CILi1EEESB_SB_EEENS1_35KernelTmaWarpSpecializedCooperativeEEENS5_IJNSA_ILi256EEESF_NSA_ILi64EEEEEENS_12float_e4m3_tENS5_IJlSB_lEEESI_SJ_NS4_8TiledMMAINS4_8MMA_AtomIJNS4_4SM904GMMA31MMA_64x256x32_F32E4M3E4M3_SS_TNILNSN_7ScaleInE1ELSP_1EEEEEENS4_6LayoutINS5_IJNSA_ILi2EEESB_SB_EEENS5_IJSB_NSA_ILi0EEESV_EEEEENS5_IJNS4_10UnderscoreESY_SY_EEEEENS4_13SM90_TMA_LOADENS4_14ComposedLayoutINS4_7SwizzleILi2ELi4ELi3EEENS4_18smem_ptr_flag_bitsILi8EEENSS_INS5_IJNSA_ILi8EEESG_EEENS5_IJSG_SB_EEEEEEEvNS4_8identityES11_S1B_vS1C_EENS_8epilogue10collective6detail29Sm90TmaWarpSpecializedAdapterINS1F_15DefaultEpilogueISI_SJ_SJ_NS1E_6thread17LinearCombinationISI_Li1EffLNS1J_9ScaleType4KindE0ELNS_15FloatRoundStyleE2ESI_EENS1_15EpilogueDefaultEEEEEvvEEEEvNT_6ParamsE --------------------------
	.section	.nv.constant0._ZN7cutlass13device_kernelINS_4gemm6kernel13GemmUniversalIN4cute5tupleIJiiiiEEENS1_10collective13CollectiveMmaINS1_37MainloopSm90TmaGmmaWarpSpecializedFP8ILi3ENS5_IJNS4_1CILi1EEESB_SB_EEENS1_35KernelTmaWarpSpecializedCooperativeEEENS5_IJNSA_ILi256EEESF_NSA_ILi64EEEEEENS_12float_e4m3_tENS5_IJlSB_lEEESI_SJ_NS4_8TiledMMAINS4_8MMA_AtomIJNS4_4SM904GMMA31MMA_64x256x32_F32E4M3E4M3_SS_TNILNSN_7ScaleInE1ELSP_1EEEEEENS4_6LayoutINS5_IJNSA_ILi2EEESB_SB_EEENS5_IJSB_NSA_ILi0EEESV_EEEEENS5_IJNS4_10UnderscoreESY_SY_EEEEENS4_13SM90_TMA_LOADENS4_14ComposedLayoutINS4_7SwizzleILi2ELi4ELi3EEENS4_18smem_ptr_flag_bitsILi8EEENSS_INS5_IJNSA_ILi8EEESG_EEENS5_IJSG_SB_EEEEEEEvNS4_8identityES11_S1B_vS1C_EENS_8epilogue10collective6detail29Sm90TmaWarpSpecializedAdapterINS1F_15DefaultEpilogueISI_SJ_SJ_NS1E_6thread17LinearCombinationISI_Li1EffLNS1J_9ScaleType4KindE0ELNS_15FloatRoundStyleE2ESI_EENS1_15EpilogueDefaultEEEEEvvEEEEvNT_6ParamsE,"a",@progbits
	.sectionflags	@""
	.align	4
.nv.constant0._ZN7cutlass13device_kernelINS_4gemm6kernel13GemmUniversalIN4cute5tupleIJiiiiEEENS1_10collective13CollectiveMmaINS1_37MainloopSm90TmaGmmaWarpSpecializedFP8ILi3ENS5_IJNS4_1CILi1EEESB_SB_EEENS1_35KernelTmaWarpSpecializedCooperativeEEENS5_IJNSA_ILi256EEESF_NSA_ILi64EEEEEENS_12float_e4m3_tENS5_IJlSB_lEEESI_SJ_NS4_8TiledMMAINS4_8MMA_AtomIJNS4_4SM904GMMA31MMA_64x256x32_F32E4M3E4M3_SS_TNILNSN_7ScaleInE1ELSP_1EEEEEENS4_6LayoutINS5_IJNSA_ILi2EEESB_SB_EEENS5_IJSB_NSA_ILi0EEESV_EEEEENS5_IJNS4_10UnderscoreESY_SY_EEEEENS4_13SM90_TMA_LOADENS4_14ComposedLayoutINS4_7SwizzleILi2ELi4ELi3EEENS4_18smem_ptr_flag_bitsILi8EEENSS_INS5_IJNSA_ILi8EEESG_EEENS5_IJSG_SB_EEEEEEEvNS4_8identityES11_S1B_vS1C_EENS_8epilogue10collective6detail29Sm90TmaWarpSpecializedAdapterINS1F_15DefaultEpilogueISI_SJ_SJ_NS1E_6thread17LinearCombinationISI_Li1EffLNS1J_9ScaleType4KindE0ELNS_15FloatRoundStyleE2ESI_EENS1_15EpilogueDefaultEEEEEvvEEEEvNT_6ParamsE:
	.zero		1664


//--------------------- SYMBOLS --------------------------

	.type		.nv.reservedSmem.offset0,@object
	.size		.nv.reservedSmem.offset0,0x4
